	.target	sm_90a

	.elftype	@"ET_EXEC"


//--------------------- .note.nv.tkinfo           --------------------------
	.section	.note.nv.tkinfo,"",@"SHT_NOTE"
	.sectionflags	@"SHF_NOTE_NV_TKINFO"
	.tkinfo
        /*0018*/ 	.word	0x00000002
        /*0030*/ 	.string	""
        /*0030*/ 	.string	"ptxas"
        /*0030*/ 	.string	"Cuda compilation tools, release 13.0, V13.0.88"
        /*0030*/ 	.string	"Build cuda_13.0.r13.0/compiler.36424714_0"
        /*0030*/ 	.string	"-arch sm_90a -m 64 "



//--------------------- .note.nv.cuinfo           --------------------------
	.section	.note.nv.cuinfo,"",@"SHT_NOTE"
	.sectionflags	@"SHF_NOTE_NV_CUINFO"
        /*0018*/ 	.short	0x0002
        /*001a*/ 	.short	0x005a
        /*001c*/ 	.short	0x0082
	.zero		2


//--------------------- .nv.info                  --------------------------
	.section	.nv.info,"",@"SHT_CUDA_INFO"
	.align	4


	//----- nvinfo : EIATTR_REGCOUNT
	.align		4
        /*0000*/ 	.byte	0x04, 0x2f
        /*0002*/ 	.short	(.L_15 - .L_14)
	.align		4
.L_14:
        /*0004*/ 	.word	index@(_ZN7cutlass13device_kernelINS_4gemm6kernel13GemmUniversalIN4cute5tupleIJiiiiEEENS1_10collective13CollectiveMmaINS1_34MainloopSm90TmaGmmaWarpSpecializedILi3ENS5_IJNS4_1CILi2EEENSA_ILi1EEESC_EEENS1_32KernelTmaWarpSpecializedPingpongEEENS5_IJNSA_ILi64EEENSA_ILi176EEENSA_ILi256EEEEEEaNS5_IJlSC_lEEEaSK_NS4_8TiledMMAINS4_8MMA_AtomIJNS4_4SM904GMMA26MMA_64x16x32_S32S8S8_SS_TNEEEENS4_6LayoutINS5_IJSC_SC_SC_EEENS5_IJNSA_ILi0EEEST_ST_EEEEENS5_IJNS4_10UnderscoreESW_SW_EEEEENS4_13SM90_TMA_LOADENS4_14ComposedLayoutINS4_7SwizzleILi3ELi4ELi3EEENS4_18smem_ptr_flag_bitsILi8EEENSR_INS5_IJNSA_ILi8EEENSA_ILi128EEEEEENS5_IJS16_SC_EEEEEEEvNS4_8identityENS4_23SM90_TMA_LOAD_MULTICASTES1A_vS1B_EENS_8epilogue10collective6detail29Sm90TmaWarpSpecializedAdapterINS1F_15DefaultEpilogueIaSK_SK_NS1E_6thread17LinearCombinationIaLi1EiiLNS1J_9ScaleType4KindE0ELNS_15FloatRoundStyleE2EaEENS1_15EpilogueDefaultEEEEEvvEEEEvNT_6ParamsE)
        /*0008*/ 	.word	0x000000a8


	//----- nvinfo : EIATTR_FRAME_SIZE
	.align		4
.L_15:
        /*000c*/ 	.byte	0x04, 0x11
        /*000e*/ 	.short	(.L_17 - .L_16)
	.align		4
.L_16:
        /*0010*/ 	.word	index@(_ZN7cutlass13device_kernelINS_4gemm6kernel13GemmUniversalIN4cute5tupleIJiiiiEEENS1_10collective13CollectiveMmaINS1_34MainloopSm90TmaGmmaWarpSpecializedILi3ENS5_IJNS4_1CILi2EEENSA_ILi1EEESC_EEENS1_32KernelTmaWarpSpecializedPingpongEEENS5_IJNSA_ILi64EEENSA_ILi176EEENSA_ILi256EEEEEEaNS5_IJlSC_lEEEaSK_NS4_8TiledMMAINS4_8MMA_AtomIJNS4_4SM904GMMA26MMA_64x16x32_S32S8S8_SS_TNEEEENS4_6LayoutINS5_IJSC_SC_SC_EEENS5_IJNSA_ILi0EEEST_ST_EEEEENS5_IJNS4_10UnderscoreESW_SW_EEEEENS4_13SM90_TMA_LOADENS4_14ComposedLayoutINS4_7SwizzleILi3ELi4ELi3EEENS4_18smem_ptr_flag_bitsILi8EEENSR_INS5_IJNSA_ILi8EEENSA_ILi128EEEEEENS5_IJS16_SC_EEEEEEEvNS4_8identityENS4_23SM90_TMA_LOAD_MULTICASTES1A_vS1B_EENS_8epilogue10collective6detail29Sm90TmaWarpSpecializedAdapterINS1F_15DefaultEpilogueIaSK_SK_NS1E_6thread17LinearCombinationIaLi1EiiLNS1J_9ScaleType4KindE0ELNS_15FloatRoundStyleE2EaEENS1_15EpilogueDefaultEEEEEvvEEEEvNT_6ParamsE)
        /*0014*/ 	.word	0x00000008


	//----- nvinfo : EIATTR_MIN_STACK_SIZE
	.align		4
.L_17:
        /*0018*/ 	.byte	0x04, 0x12
        /*001a*/ 	.short	(.L_19 - .L_18)
	.align		4
.L_18:
        /*001c*/ 	.word	index@(_ZN7cutlass13device_kernelINS_4gemm6kernel13GemmUniversalIN4cute5tupleIJiiiiEEENS1_10collective13CollectiveMmaINS1_34MainloopSm90TmaGmmaWarpSpecializedILi3ENS5_IJNS4_1CILi2EEENSA_ILi1EEESC_EEENS1_32KernelTmaWarpSpecializedPingpongEEENS5_IJNSA_ILi64EEENSA_ILi176EEENSA_ILi256EEEEEEaNS5_IJlSC_lEEEaSK_NS4_8TiledMMAINS4_8MMA_AtomIJNS4_4SM904GMMA26MMA_64x16x32_S32S8S8_SS_TNEEEENS4_6LayoutINS5_IJSC_SC_SC_EEENS5_IJNSA_ILi0EEEST_ST_EEEEENS5_IJNS4_10UnderscoreESW_SW_EEEEENS4_13SM90_TMA_LOADENS4_14ComposedLayoutINS4_7SwizzleILi3ELi4ELi3EEENS4_18smem_ptr_flag_bitsILi8EEENSR_INS5_IJNSA_ILi8EEENSA_ILi128EEEEEENS5_IJS16_SC_EEEEEEEvNS4_8identityENS4_23SM90_TMA_LOAD_MULTICASTES1A_vS1B_EENS_8epilogue10collective6detail29Sm90TmaWarpSpecializedAdapterINS1F_15DefaultEpilogueIaSK_SK_NS1E_6thread17LinearCombinationIaLi1EiiLNS1J_9ScaleType4KindE0ELNS_15FloatRoundStyleE2EaEENS1_15EpilogueDefaultEEEEEvvEEEEvNT_6ParamsE)
        /*0020*/ 	.word	0x00000008
.L_19:


//--------------------- .nv.compat                --------------------------
	.section	.nv.compat,"",@"SHT_CUDA_COMPAT_INFO"
	.align	4
        /*0000*/ 	.byte	0x02, 0x09, 0x01, 0x00, 0x02, 0x02, 0x04, 0x00, 0x02, 0x05, 0x05, 0x00, 0x03, 0x07, 0x01, 0x01
        /*0010*/ 	.byte	0x02, 0x03, 0x01, 0x00, 0x02, 0x06, 0x01, 0x00, 0x04, 0x0b, 0x08, 0x00, 0x00, 0x00, 0x00, 0x00
        /*0020*/ 	.byte	0x00, 0x00, 0x00, 0x00


//--------------------- .nv.info._ZN7cutlass13device_kernelINS_4gemm6kernel13GemmUniversalIN4cute5tupleIJiiiiEEENS1_10collective13CollectiveMmaINS1_34MainloopSm90TmaGmmaWarpSpecializedILi3ENS5_IJNS4_1CILi2EEENSA_ILi1EEESC_EEENS1_32KernelTmaWarpSpecializedPingpongEEENS5_IJNSA_ILi64EEENSA_ILi176EEENSA_ILi256EEEEEEaNS5_IJlSC_lEEEaSK_NS4_8TiledMMAINS4_8MMA_AtomIJNS4_4SM904GMMA26MMA_64x16x32_S32S8S8_SS_TNEEEENS4_6LayoutINS5_IJSC_SC_SC_EEENS5_IJNSA_ILi0EEEST_ST_EEEEENS5_IJNS4_10UnderscoreESW_SW_EEEEENS4_13SM90_TMA_LOADENS4_14ComposedLayoutINS4_7SwizzleILi3ELi4ELi3EEENS4_18smem_ptr_flag_bitsILi8EEENSR_INS5_IJNSA_ILi8EEENSA_ILi128EEEEEENS5_IJS16_SC_EEEEEEEvNS4_8identityENS4_23SM90_TMA_LOAD_MULTICASTES1A_vS1B_EENS_8epilogue10collective6detail29Sm90TmaWarpSpecializedAdapterINS1F_15DefaultEpilogueIaSK_SK_NS1E_6thread17LinearCombinationIaLi1EiiLNS1J_9ScaleType4KindE0ELNS_15FloatRoundStyleE2EaEENS1_15EpilogueDefaultEEEEEvvEEEEvNT_6ParamsE --------------------------
	.section	.nv.info._ZN7cutlass13device_kernelINS_4gemm6kernel13GemmUniversalIN4cute5tupleIJiiiiEEENS1_10collective13CollectiveMmaINS1_34MainloopSm90TmaGmmaWarpSpecializedILi3ENS5_IJNS4_1CILi2EEENSA_ILi1EEESC_EEENS1_32KernelTmaWarpSpecializedPingpongEEENS5_IJNSA_ILi64EEENSA_ILi176EEENSA_ILi256EEEEEEaNS5_IJlSC_lEEEaSK_NS4_8TiledMMAINS4_8MMA_AtomIJNS4_4SM904GMMA26MMA_64x16x32_S32S8S8_SS_TNEEEENS4_6LayoutINS5_IJSC_SC_SC_EEENS5_IJNSA_ILi0EEEST_ST_EEEEENS5_IJNS4_10UnderscoreESW_SW_EEEEENS4_13SM90_TMA_LOADENS4_14ComposedLayoutINS4_7SwizzleILi3ELi4ELi3EEENS4_18smem_ptr_flag_bitsILi8EEENSR_INS5_IJNSA_ILi8EEENSA_ILi128EEEEEENS5_IJS16_SC_EEEEEEEvNS4_8identityENS4_23SM90_TMA_LOAD_MULTICASTES1A_vS1B_EENS_8epilogue10collective6detail29Sm90TmaWarpSpecializedAdapterINS1F_15DefaultEpilogueIaSK_SK_NS1E_6thread17LinearCombinationIaLi1EiiLNS1J_9ScaleType4KindE0ELNS_15FloatRoundStyleE2EaEENS1_15EpilogueDefaultEEEEEvvEEEEvNT_6ParamsE,"",@"SHT_CUDA_INFO"
	.sectionflags	@""
	.align	4


	//----- nvinfo : EIATTR_CUDA_API_VERSION
	.align		4
        /*0000*/ 	.byte	0x04, 0x37
        /*0002*/ 	.short	(.L_21 - .L_20)
.L_20:
        /*0004*/ 	.word	0x00000082


	//----- nvinfo : EIATTR_KPARAM_INFO
	.align		4
.L_21:
        /*0008*/ 	.byte	0x04, 0x17
        /*000a*/ 	.short	(.L_23 - .L_22)
.L_22:
        /*000c*/ 	.word	0x00000000
        /*0010*/ 	.short	0x0000
        /*0012*/ 	.short	0x0070
        /*0014*/ 	.byte	0x00, 0xf0, 0x01, 0x10


	//----- nvinfo : EIATTR_SPARSE_MMA_MASK
	.align		4
.L_23:
        /*0018*/ 	.byte	0x03, 0x50
        /*001a*/ 	.short	0x0000


	//----- nvinfo : EIATTR_MAXREG_COUNT
	.align		4
        /*001c*/ 	.byte	0x03, 0x1b
        /*001e*/ 	.short	0x00a8


	//----- nvinfo : EIATTR_NUM_BARRIERS
	.align		4
        /*0020*/ 	.byte	0x02, 0x4c
        /*0022*/ 	.byte	0x01
	.zero		1


	//----- nvinfo : EIATTR_EXTERNS
	.align		4
        /*0024*/ 	.byte	0x04, 0x0f
        /*0026*/ 	.short	(.L_25 - .L_24)


	//   ....[0]....
	.align		4
.L_24:
        /*0028*/ 	.word	index@(__assertfail)


	//----- nvinfo : EIATTR_ANNOTATIONS
	.align		4
.L_25:
        /*002c*/ 	.byte	0x04, 0x55
        /*002e*/ 	.short	(.L_27 - .L_26)


	//   ....[0]....
.L_26:
        /*0030*/ 	.word	0x00000001
        /*0034*/ 	.byte	0x90, 0x0d, 0x00, 0x00, 0x01, 0x00, 0x00, 0x00, 0x40, 0xac, 0x00, 0x00, 0x01, 0x00, 0x00, 0x00
        /*0044*/ 	.byte	0x80, 0xb9, 0x00, 0x00


	//----- nvinfo : EIATTR_MERCURY_ISA_VERSION
	.align		4
.L_27:
        /*0048*/ 	.byte	0x03, 0x5f
        /*004a*/ 	.short	0x0101


	//----- nvinfo : EIATTR_INT_WARP_WIDE_INSTR_OFFSETS
	.align		4
        /*004c*/ 	.byte	0x04, 0x31
        /*004e*/ 	.short	(.L_29 - .L_28)


	//   ....[0]....
.L_28:
        /*0050*/ 	.word	0x00000510


	//   ....[1]....
        /*0054*/ 	.word	0x00000540


	//   ....[2]....
        /*0058*/ 	.word	0x00000580


	//   ....[3]....
        /*005c*/ 	.word	0x000006b0


	//   ....[4]....
        /*0060*/ 	.word	0x000006c0


	//   ....[5]....
        /*0064*/ 	.word	0x000006d0


	//   ....[6]....
        /*0068*/ 	.word	0x00000770


	//   ....[7]....
        /*006c*/ 	.word	0x000007b0


	//   ....[8]....
        /*0070*/ 	.word	0x00005f80


	//----- nvinfo : EIATTR_COOP_GROUP_MASK_REGIDS
	.align		4
.L_29:
        /*0074*/ 	.byte	0x04, 0x29
        /*0076*/ 	.short	(.L_31 - .L_30)


	//   ....[0]....
.L_30:
        /*0078*/ 	.word	0xffffffff


	//   ....[1]....
        /*007c*/ 	.word	0xffffffff


	//   ....[2]....
        /*0080*/ 	.word	0xffffffff


	//   ....[3]....
        /*0084*/ 	.word	0xffffffff


	//   ....[4]....
        /*0088*/ 	.word	0xffffffff


	//   ....[5]....
        /*008c*/ 	.word	0xffffffff


	//   ....[6]....
        /*0090*/ 	.word	0xffffffff


	//----- nvinfo : EIATTR_COOP_GROUP_INSTR_OFFSETS
	.align		4
.L_31:
        /*0094*/ 	.byte	0x04, 0x28
        /*0096*/ 	.short	(.L_33 - .L_32)


	//   ....[0]....
.L_32:
        /*0098*/ 	.word	0x00000070


	//   ....[1]....
        /*009c*/ 	.word	0x00000080


	//   ....[2]....
        /*00a0*/ 	.word	0x00000140


	//   ....[3]....
        /*00a4*/ 	.word	0x000002d0


	//   ....[4]....
        /*00a8*/ 	.word	0x00000310


	//   ....[5]....
        /*00ac*/ 	.word	0x000006f0


	//   ....[6]....
        /*00b0*/ 	.word	0x00000930


	//----- nvinfo : EIATTR_REG_RECONFIG
	.align		4
.L_33:
        /*00b4*/ 	.byte	0x01, 0x54
	.zero		2


	//----- nvinfo : EIATTR_SYSCALL_OFFSETS
	.align		4
        /*00b8*/ 	.byte	0x04, 0x46
        /*00ba*/ 	.short	(.L_35 - .L_34)


	//   ....[0]....
.L_34:
        /*00bc*/ 	.word	0x000017b0


	//----- nvinfo : EIATTR_MBARRIER_INSTR_OFFSETS
	.align		4
.L_35:
        /*00c0*/ 	.byte	0x04, 0x39
        /*00c2*/ 	.short	(.L_37 - .L_36)


	//   ....[0]....
.L_36:
        /*00c4*/ 	.word	0x00000260
        /*00c8*/ 	.word	0x000000ff
        /*00cc*/ 	.word	0x00000000
        /*00d0*/ 	.short	0x0100
        /*00d2*/ 	.byte	0x08
	.zero		1


	//   ....[1]....
        /*00d4*/ 	.word	0x00000270
        /*00d8*/ 	.word	0x000000ff
        /*00dc*/ 	.word	0x00000018
        /*00e0*/ 	.short	0x0100
        /*00e2*/ 	.byte	0x08
	.zero		1


	//   ....[2]....
        /*00e4*/ 	.word	0x00000280
        /*00e8*/ 	.word	0x000000ff
        /*00ec*/ 	.word	0x00000008
        /*00f0*/ 	.short	0x0100
        /*00f2*/ 	.byte	0x08
	.zero		1


	//   ....[3]....
        /*00f4*/ 	.word	0x00000290
        /*00f8*/ 	.word	0x000000ff
        /*00fc*/ 	.word	0x00000020
        /*0100*/ 	.short	0x0100
        /*0102*/ 	.byte	0x08
	.zero		1


	//   ....[4]....
        /*0104*/ 	.word	0x000002a0
        /*0108*/ 	.word	0x000000ff
        /*010c*/ 	.word	0x00000010
        /*0110*/ 	.short	0x0100
        /*0112*/ 	.byte	0x08
	.zero		1


	//   ....[5]....
        /*0114*/ 	.word	0x000002b0
        /*0118*/ 	.word	0x000000ff
        /*011c*/ 	.word	0x00000028
        /*0120*/ 	.short	0x0100
        /*0122*/ 	.byte	0x08
	.zero		1


	//   ....[6]....
        /*0124*/ 	.word	0x000007e0
        /*0128*/ 	.word	0x000000ff
        /*012c*/ 	.word	0x00000060
        /*0130*/ 	.short	0x0100
        /*0132*/ 	.byte	0x08
	.zero		1


	//   ....[7]....
        /*0134*/ 	.word	0x00000870
        /*0138*/ 	.word	0x000000ff
        /*013c*/ 	.word	0x00000068
        /*0140*/ 	.short	0x0100
        /*0142*/ 	.byte	0x08
	.zero		1


	//   ....[8]....
        /*0144*/ 	.word	0x000008b0
        /*0148*/ 	.word	0x000000ff
        /*014c*/ 	.word	0x00000040
        /*0150*/ 	.short	0x0100
        /*0152*/ 	.byte	0x09
	.zero		1


	//   ....[9]....
        /*0154*/ 	.word	0x000008c0
        /*0158*/ 	.word	0x000000ff
        /*015c*/ 	.word	0x00000048
        /*0160*/ 	.short	0x0100
        /*0162*/ 	.byte	0x09
	.zero		1


	//   ....[10]....
        /*0164*/ 	.word	0x000008d0
        /*0168*/ 	.word	0x000000ff
        /*016c*/ 	.word	0x00000050
        /*0170*/ 	.short	0x0100
        /*0172*/ 	.byte	0x09
	.zero		1


	//   ....[11]....
        /*0174*/ 	.word	0x000008e0
        /*0178*/ 	.word	0x000000ff
        /*017c*/ 	.word	0x00000058
        /*0180*/ 	.short	0x0100
        /*0182*/ 	.byte	0x09
	.zero		1


	//   ....[12]....
        /*0184*/ 	.word	0x00001690
        /*0188*/ 	.word	0x00000077
        /*018c*/ 	.word	0x00000000
        /*0190*/ 	.short	0x010a
        /*0192*/ 	.byte	0x29
	.zero		1


	//   ....[13]....
        /*0194*/ 	.word	0x00001840
        /*0198*/ 	.word	0x00000003
        /*019c*/ 	.word	0x00000000
        /*01a0*/ 	.short	0x010a
        /*01a2*/ 	.byte	0x3f
	.zero		1


	//   ....[14]....
        /*01a4*/ 	.word	0x000018a0
        /*01a8*/ 	.word	0x00000003
        /*01ac*/ 	.word	0x00000000
        /*01b0*/ 	.short	0x010a
        /*01b2*/ 	.byte	0x3f
	.zero		1


	//   ....[15]....
        /*01b4*/ 	.word	0x00003bc0
        /*01b8*/ 	.word	0x000000ff
        /*01bc*/ 	.word	0x00000000
        /*01c0*/ 	.short	0x010a
        /*01c2*/ 	.byte	0x04
	.zero		1


	//   ....[16]....
        /*01c4*/ 	.word	0x00003c00
        /*01c8*/ 	.word	0x000000ff
        /*01cc*/ 	.word	0x00000000
        /*01d0*/ 	.short	0x010a
        /*01d2*/ 	.byte	0x04
	.zero		1


	//   ....[17]....
        /*01d4*/ 	.word	0x00005e20
        /*01d8*/ 	.word	0x00000005
        /*01dc*/ 	.word	0x00000000
        /*01e0*/ 	.short	0x0101
        /*01e2*/ 	.byte	0x3f
	.zero		1


	//   ....[18]....
        /*01e4*/ 	.word	0x00005f20
        /*01e8*/ 	.word	0x00000078
        /*01ec*/ 	.word	0x00000000
        /*01f0*/ 	.short	0x0101
        /*01f2*/ 	.byte	0x2a
	.zero		1


	//   ....[19]....
        /*01f4*/ 	.word	0x00006020
        /*01f8*/ 	.word	0x00000003
        /*01fc*/ 	.word	0x00000000
        /*0200*/ 	.short	0x0101
        /*0202*/ 	.byte	0x3f
	.zero		1


	//   ....[20]....
        /*0204*/ 	.word	0x000060e0
        /*0208*/ 	.word	0x00000077
        /*020c*/ 	.word	0x00000010
        /*0210*/ 	.short	0x010a
        /*0212*/ 	.byte	0x29
	.zero		1


	//   ....[21]....
        /*0214*/ 	.word	0x0000ac60
        /*0218*/ 	.word	0x0000007a
        /*021c*/ 	.word	0x00000000
        /*0220*/ 	.short	0x0101
        /*0222*/ 	.byte	0x2a
	.zero		1


	//   ....[22]....
        /*0224*/ 	.word	0x0000b610
        /*0228*/ 	.word	0x0000000d
        /*022c*/ 	.word	0x00000018
        /*0230*/ 	.short	0x010a
        /*0232*/ 	.byte	0x3f
	.zero		1


	//   ....[23]....
        /*0234*/ 	.word	0x0000ba90
        /*0238*/ 	.word	0x00000004
        /*023c*/ 	.word	0x00000068
        /*0240*/ 	.short	0x0101
        /*0242*/ 	.byte	0x3f
	.zero		1


	//   ....[24]....
        /*0244*/ 	.word	0x0000c220
        /*0248*/ 	.word	0x00000007
        /*024c*/ 	.word	0x00000000
        /*0250*/ 	.short	0x010a
        /*0252*/ 	.byte	0x3f
	.zero		1


	//   ....[25]....
        /*0254*/ 	.word	0x0000c2a0
        /*0258*/ 	.word	0x00000009
        /*025c*/ 	.word	0x00000000
        /*0260*/ 	.short	0x010a
        /*0262*/ 	.byte	0x3f
	.zero		1


	//   ....[26]....
        /*0264*/ 	.word	0x0000c330
        /*0268*/ 	.word	0x00000003
        /*026c*/ 	.word	0x00000000
        /*0270*/ 	.short	0x010a
        /*0272*/ 	.byte	0x3f
	.zero		1


	//   ....[27]....
        /*0274*/ 	.word	0x0000c390
        /*0278*/ 	.word	0x00000079
        /*027c*/ 	.word	0x00000000
        /*0280*/ 	.short	0x010a
        /*0282*/ 	.byte	0x3f
	.zero		1


	//   ....[28]....
        /*0284*/ 	.word	0x0000c3e0
        /*0288*/ 	.word	0x00000003
        /*028c*/ 	.word	0x00000000
        /*0290*/ 	.short	0x010a
        /*0292*/ 	.byte	0x3f
	.zero		1


	//   ....[29]....
        /*0294*/ 	.word	0x0000c440
        /*0298*/ 	.word	0x00000005
        /*029c*/ 	.word	0x00000000
        /*02a0*/ 	.short	0x010a
        /*02a2*/ 	.byte	0x3f
	.zero		1


	//   ....[30]....
        /*02a4*/ 	.word	0x0000c490
        /*02a8*/ 	.word	0x00000079
        /*02ac*/ 	.word	0x00000010
        /*02b0*/ 	.short	0x010a
        /*02b2*/ 	.byte	0x3f
	.zero		1


	//   ....[31]....
        /*02b4*/ 	.word	0x0000c560
        /*02b8*/ 	.word	0x0000000d
        /*02bc*/ 	.word	0x00000018
        /*02c0*/ 	.short	0x010a
        /*02c2*/ 	.byte	0x3f
	.zero		1


	//   ....[32]....
        /*02c4*/ 	.word	0x0000c630
        /*02c8*/ 	.word	0x00000007
        /*02cc*/ 	.word	0x00000000
        /*02d0*/ 	.short	0x010a
        /*02d2*/ 	.byte	0x3f
	.zero		1


	//   ....[33]....
        /*02d4*/ 	.word	0x0000c680
        /*02d8*/ 	.word	0x00000009
        /*02dc*/ 	.word	0x00000000
        /*02e0*/ 	.short	0x010a
        /*02e2*/ 	.byte	0x3f
	.zero		1


	//----- nvinfo : EIATTR_NUM_MBARRIERS
	.align		4
.L_37:
        /*02e4*/ 	.byte	0x03, 0x38
        /*02e6*/ 	.short	0x000c


	//----- nvinfo : EIATTR_EXIT_INSTR_OFFSETS
	.align		4
        /*02e8*/ 	.byte	0x04, 0x1c
        /*02ea*/ 	.short	(.L_39 - .L_38)


	//   ....[0]....
.L_38:
        /*02ec*/ 	.word	0x000013d0


	//   ....[1]....
        /*02f0*/ 	.word	0x00001430


	//   ....[2]....
        /*02f4*/ 	.word	0x0000b2f0


	//   ....[3]....
        /*02f8*/ 	.word	0x0000b320


	//   ....[4]....
        /*02fc*/ 	.word	0x0000c380


	//----- nvinfo : EIATTR_MAX_THREADS
	.align		4
.L_39:
        /*0300*/ 	.byte	0x04, 0x05
        /*0302*/ 	.short	(.L_41 - .L_40)
.L_40:
        /*0304*/ 	.word	0x00000180
        /*0308*/ 	.word	0x00000001
        /*030c*/ 	.word	0x00000001


	//----- nvinfo : EIATTR_CRS_STACK_SIZE
	.align		4
.L_41:
        /*0310*/ 	.byte	0x04, 0x1e
        /*0312*/ 	.short	(.L_43 - .L_42)
.L_42:
        /*0314*/ 	.word	0x00000000


	//----- nvinfo : EIATTR_CBANK_PARAM_SIZE
	.align		4
.L_43:
        /*0318*/ 	.byte	0x03, 0x19
        /*031a*/ 	.short	0x0470


	//----- nvinfo : EIATTR_PARAM_CBANK
	.align		4
        /*031c*/ 	.byte	0x04, 0x0a
        /*031e*/ 	.short	(.L_45 - .L_44)
	.align		4
.L_44:
        /*0320*/ 	.word	index@(.nv.constant0._ZN7cutlass13device_kernelINS_4gemm6kernel13GemmUniversalIN4cute5tupleIJiiiiEEENS1_10collective13CollectiveMmaINS1_34MainloopSm90TmaGmmaWarpSpecializedILi3ENS5_IJNS4_1CILi2EEENSA_ILi1EEESC_EEENS1_32KernelTmaWarpSpecializedPingpongEEENS5_IJNSA_ILi64EEENSA_ILi176EEENSA_ILi256EEEEEEaNS5_IJlSC_lEEEaSK_NS4_8TiledMMAINS4_8MMA_AtomIJNS4_4SM904GMMA26MMA_64x16x32_S32S8S8_SS_TNEEEENS4_6LayoutINS5_IJSC_SC_SC_EEENS5_IJNSA_ILi0EEEST_ST_EEEEENS5_IJNS4_10UnderscoreESW_SW_EEEEENS4_13SM90_TMA_LOADENS4_14ComposedLayoutINS4_7SwizzleILi3ELi4ELi3EEENS4_18smem_ptr_flag_bitsILi8EEENSR_INS5_IJNSA_ILi8EEENSA_ILi128EEEEEENS5_IJS16_SC_EEEEEEEvNS4_8identityENS4_23SM90_TMA_LOAD_MULTICASTES1A_vS1B_EENS_8epilogue10collective6detail29Sm90TmaWarpSpecializedAdapterINS1F_15DefaultEpilogueIaSK_SK_NS1E_6thread17LinearCombinationIaLi1EiiLNS1J_9ScaleType4KindE0ELNS_15FloatRoundStyleE2EaEENS1_15EpilogueDefaultEEEEEvvEEEEvNT_6ParamsE)
        /*0324*/ 	.short	0x0210
        /*0326*/ 	.short	0x0470


	//----- nvinfo : EIATTR_SW_WAR
	.align		4
.L_45:
        /*0328*/ 	.byte	0x04, 0x36
        /*032a*/ 	.short	(.L_47 - .L_46)
.L_46:
        /*032c*/ 	.word	0x00000008
.L_47:


//--------------------- .nv.callgraph             --------------------------
	.section	.nv.callgraph,"",@"SHT_CUDA_CALLGRAPH"
	.align	4
	.sectionentsize	8
	.align		4
        /*0000*/ 	.word	0x00000000
	.align		4
        /*0004*/ 	.word	0xffffffff
	.align		4
        /*0008*/ 	.word	index@(_ZN7cutlass13device_kernelINS_4gemm6kernel13GemmUniversalIN4cute5tupleIJiiiiEEENS1_10collective13CollectiveMmaINS1_34MainloopSm90TmaGmmaWarpSpecializedILi3ENS5_IJNS4_1CILi2EEENSA_ILi1EEESC_EEENS1_32KernelTmaWarpSpecializedPingpongEEENS5_IJNSA_ILi64EEENSA_ILi176EEENSA_ILi256EEEEEEaNS5_IJlSC_lEEEaSK_NS4_8TiledMMAINS4_8MMA_AtomIJNS4_4SM904GMMA26MMA_64x16x32_S32S8S8_SS_TNEEEENS4_6LayoutINS5_IJSC_SC_SC_EEENS5_IJNSA_ILi0EEEST_ST_EEEEENS5_IJNS4_10UnderscoreESW_SW_EEEEENS4_13SM90_TMA_LOADENS4_14ComposedLayoutINS4_7SwizzleILi3ELi4ELi3EEENS4_18smem_ptr_flag_bitsILi8EEENSR_INS5_IJNSA_ILi8EEENSA_ILi128EEEEEENS5_IJS16_SC_EEEEEEEvNS4_8identityENS4_23SM90_TMA_LOAD_MULTICASTES1A_vS1B_EENS_8epilogue10collective6detail29Sm90TmaWarpSpecializedAdapterINS1F_15DefaultEpilogueIaSK_SK_NS1E_6thread17LinearCombinationIaLi1EiiLNS1J_9ScaleType4KindE0ELNS_15FloatRoundStyleE2EaEENS1_15EpilogueDefaultEEEEEvvEEEEvNT_6ParamsE)
	.align		4
        /*000c*/ 	.word	index@(__assertfail)
	.align		4
        /*0010*/ 	.word	0x00000000
	.align		4
        /*0014*/ 	.word	0xfffffffe
	.align		4
        /*0018*/ 	.word	0x00000000
	.align		4
        /*001c*/ 	.word	0xfffffffd
	.align		4
        /*0020*/ 	.word	0x00000000
	.align		4
        /*0024*/ 	.word	0xfffffffc


//--------------------- .nv.constant4             --------------------------
	.section	.nv.constant4,"a",@progbits
	.align	8
	.align		8
.nv.constant4:
        /*0000*/ 	.dword	__assertfail
	.align		8
        /*0008*/ 	.dword	__unnamed_1
	.align		8
        /*0010*/ 	.dword	_ZN40_INTERNAL_8825a67a_4_k_cu_f3b5f309_163124cuda3std3__45__cpo5beginE
	.align		8
        /*0018*/ 	.dword	_ZN40_INTERNAL_8825a67a_4_k_cu_f3b5f309_163124cuda3std3__45__cpo3endE
	.align		8
        /*0020*/ 	.dword	_ZN40_INTERNAL_8825a67a_4_k_cu_f3b5f309_163124cuda3std3__45__cpo6cbeginE
	.align		8
        /*0028*/ 	.dword	_ZN40_INTERNAL_8825a67a_4_k_cu_f3b5f309_163124cuda3std3__45__cpo4cendE
	.align		8
        /*0030*/ 	.dword	_ZN40_INTERNAL_8825a67a_4_k_cu_f3b5f309_163124cuda3std3__442_GLOBAL__N__8825a67a_4_k_cu_f3b5f309_163126ignoreE
	.align		8
        /*0038*/ 	.dword	_ZN40_INTERNAL_8825a67a_4_k_cu_f3b5f309_163124cuda3std3__419piecewise_constructE
	.align		8
        /*0040*/ 	.dword	_ZN40_INTERNAL_8825a67a_4_k_cu_f3b5f309_163124cuda3std3__48in_placeE
	.align		8
        /*0048*/ 	.dword	_ZN40_INTERNAL_8825a67a_4_k_cu_f3b5f309_163124cuda3std6ranges3__45__cpo4swapE
	.align		8
        /*0050*/ 	.dword	_ZN40_INTERNAL_8825a67a_4_k_cu_f3b5f309_163124cuda3std6ranges3__45__cpo9iter_moveE
	.align		8
        /*0058*/ 	.dword	_ZN40_INTERNAL_8825a67a_4_k_cu_f3b5f309_163124cute7productE
	.align		8
        /*0060*/ 	.dword	_ZN40_INTERNAL_8825a67a_4_k_cu_f3b5f309_163124cute1_E
	.align		8
        /*0068*/ 	.dword	$str$22
	.align		8
        /*0070*/ 	.dword	$str$23


//--------------------- .text._ZN7cutlass13device_kernelINS_4gemm6kernel13GemmUniversalIN4cute5tupleIJiiiiEEENS1_10collective13CollectiveMmaINS1_34MainloopSm90TmaGmmaWarpSpecializedILi3ENS5_IJNS4_1CILi2EEENSA_ILi1EEESC_EEENS1_32KernelTmaWarpSpecializedPingpongEEENS5_IJNSA_ILi64EEENSA_ILi176EEENSA_ILi256EEEEEEaNS5_IJlSC_lEEEaSK_NS4_8TiledMMAINS4_8MMA_AtomIJNS4_4SM904GMMA26MMA_64x16x32_S32S8S8_SS_TNEEEENS4_6LayoutINS5_IJSC_SC_SC_EEENS5_IJNSA_ILi0EEEST_ST_EEEEENS5_IJNS4_10UnderscoreESW_SW_EEEEENS4_13SM90_TMA_LOADENS4_14ComposedLayoutINS4_7SwizzleILi3ELi4ELi3EEENS4_18smem_ptr_flag_bitsILi8EEENSR_INS5_IJNSA_ILi8EEENSA_ILi128EEEEEENS5_IJS16_SC_EEEEEEEvNS4_8identityENS4_23SM90_TMA_LOAD_MULTICASTES1A_vS1B_EENS_8epilogue10collective6detail29Sm90TmaWarpSpecializedAdapterINS1F_15DefaultEpilogueIaSK_SK_NS1E_6thread17LinearCombinationIaLi1EiiLNS1J_9ScaleType4KindE0ELNS_15FloatRoundStyleE2EaEENS1_15EpilogueDefaultEEEEEvvEEEEvNT_6ParamsE --------------------------
	.section	.text._ZN7cutlass13device_kernelINS_4gemm6kernel13GemmUniversalIN4cute5tupleIJiiiiEEENS1_10collective13CollectiveMmaINS1_34MainloopSm90TmaGmmaWarpSpecializedILi3ENS5_IJNS4_1CILi2EEENSA_ILi1EEESC_EEENS1_32KernelTmaWarpSpecializedPingpongEEENS5_IJNSA_ILi64EEENSA_ILi176EEENSA_ILi256EEEEEEaNS5_IJlSC_lEEEaSK_NS4_8TiledMMAINS4_8MMA_AtomIJNS4_4SM904GMMA26MMA_64x16x32_S32S8S8_SS_TNEEEENS4_6LayoutINS5_IJSC_SC_SC_EEENS5_IJNSA_ILi0EEEST_ST_EEEEENS5_IJNS4_10UnderscoreESW_SW_EEEEENS4_13SM90_TMA_LOADENS4_14ComposedLayoutINS4_7SwizzleILi3ELi4ELi3EEENS4_18smem_ptr_flag_bitsILi8EEENSR_INS5_IJNSA_ILi8EEENSA_ILi128EEEEEENS5_IJS16_SC_EEEEEEEvNS4_8identityENS4_23SM90_TMA_LOAD_MULTICASTES1A_vS1B_EENS_8epilogue10collective6detail29Sm90TmaWarpSpecializedAdapterINS1F_15DefaultEpilogueIaSK_SK_NS1E_6thread17LinearCombinationIaLi1EiiLNS1J_9ScaleType4KindE0ELNS_15FloatRoundStyleE2EaEENS1_15EpilogueDefaultEEEEEvvEEEEvNT_6ParamsE,"ax",@progbits
	.align	128
.text._ZN7cutlass13device_kernelINS_4gemm6kernel13GemmUniversalIN4cute5tupleIJiiiiEEENS1_10collective13CollectiveMmaINS1_34MainloopSm90TmaGmmaWarpSpecializedILi3ENS5_IJNS4_1CILi2EEENSA_ILi1EEESC_EEENS1_32KernelTmaWarpSpecializedPingpongEEENS5_IJNSA_ILi64EEENSA_ILi176EEENSA_ILi256EEEEEEaNS5_IJlSC_lEEEaSK_NS4_8TiledMMAINS4_8MMA_AtomIJNS4_4SM904GMMA26MMA_64x16x32_S32S8S8_SS_TNEEEENS4_6LayoutINS5_IJSC_SC_SC_EEENS5_IJNSA_ILi0EEEST_ST_EEEEENS5_IJNS4_10UnderscoreESW_SW_EEEEENS4_13SM90_TMA_LOADENS4_14ComposedLayoutINS4_7SwizzleILi3ELi4ELi3EEENS4_18smem_ptr_flag_bitsILi8EEENSR_INS5_IJNSA_ILi8EEENSA_ILi128EEEEEENS5_IJS16_SC_EEEEEEEvNS4_8identityENS4_23SM90_TMA_LOAD_MULTICASTES1A_vS1B_EENS_8epilogue10collective6detail29Sm90TmaWarpSpecializedAdapterINS1F_15DefaultEpilogueIaSK_SK_NS1E_6thread17LinearCombinationIaLi1EiiLNS1J_9ScaleType4KindE0ELNS_15FloatRoundStyleE2EaEENS1_15EpilogueDefaultEEEEEvvEEEEvNT_6ParamsE:
        .type           _ZN7cutlass13device_kernelINS_4gemm6kernel13GemmUniversalIN4cute5tupleIJiiiiEEENS1_10collective13CollectiveMmaINS1_34MainloopSm90TmaGmmaWarpSpecializedILi3ENS5_IJNS4_1CILi2EEENSA_ILi1EEESC_EEENS1_32KernelTmaWarpSpecializedPingpongEEENS5_IJNSA_ILi64EEENSA_ILi176EEENSA_ILi256EEEEEEaNS5_IJlSC_lEEEaSK_NS4_8TiledMMAINS4_8MMA_AtomIJNS4_4SM904GMMA26MMA_64x16x32_S32S8S8_SS_TNEEEENS4_6LayoutINS5_IJSC_SC_SC_EEENS5_IJNSA_ILi0EEEST_ST_EEEEENS5_IJNS4_10UnderscoreESW_SW_EEEEENS4_13SM90_TMA_LOADENS4_14ComposedLayoutINS4_7SwizzleILi3ELi4ELi3EEENS4_18smem_ptr_flag_bitsILi8EEENSR_INS5_IJNSA_ILi8EEENSA_ILi128EEEEEENS5_IJS16_SC_EEEEEEEvNS4_8identityENS4_23SM90_TMA_LOAD_MULTICASTES1A_vS1B_EENS_8epilogue10collective6detail29Sm90TmaWarpSpecializedAdapterINS1F_15DefaultEpilogueIaSK_SK_NS1E_6thread17LinearCombinationIaLi1EiiLNS1J_9ScaleType4KindE0ELNS_15FloatRoundStyleE2EaEENS1_15EpilogueDefaultEEEEEvvEEEEvNT_6ParamsE,@function
        .size           _ZN7cutlass13device_kernelINS_4gemm6kernel13GemmUniversalIN4cute5tupleIJiiiiEEENS1_10collective13CollectiveMmaINS1_34MainloopSm90TmaGmmaWarpSpecializedILi3ENS5_IJNS4_1CILi2EEENSA_ILi1EEESC_EEENS1_32KernelTmaWarpSpecializedPingpongEEENS5_IJNSA_ILi64EEENSA_ILi176EEENSA_ILi256EEEEEEaNS5_IJlSC_lEEEaSK_NS4_8TiledMMAINS4_8MMA_AtomIJNS4_4SM904GMMA26MMA_64x16x32_S32S8S8_SS_TNEEEENS4_6LayoutINS5_IJSC_SC_SC_EEENS5_IJNSA_ILi0EEEST_ST_EEEEENS5_IJNS4_10UnderscoreESW_SW_EEEEENS4_13SM90_TMA_LOADENS4_14ComposedLayoutINS4_7SwizzleILi3ELi4ELi3EEENS4_18smem_ptr_flag_bitsILi8EEENSR_INS5_IJNSA_ILi8EEENSA_ILi128EEEEEENS5_IJS16_SC_EEEEEEEvNS4_8identityENS4_23SM90_TMA_LOAD_MULTICASTES1A_vS1B_EENS_8epilogue10collective6detail29Sm90TmaWarpSpecializedAdapterINS1F_15DefaultEpilogueIaSK_SK_NS1E_6thread17LinearCombinationIaLi1EiiLNS1J_9ScaleType4KindE0ELNS_15FloatRoundStyleE2EaEENS1_15EpilogueDefaultEEEEEvvEEEEvNT_6ParamsE,(.L_x_251 - _ZN7cutlass13device_kernelINS_4gemm6kernel13GemmUniversalIN4cute5tupleIJiiiiEEENS1_10collective13CollectiveMmaINS1_34MainloopSm90TmaGmmaWarpSpecializedILi3ENS5_IJNS4_1CILi2EEENSA_ILi1EEESC_EEENS1_32KernelTmaWarpSpecializedPingpongEEENS5_IJNSA_ILi64EEENSA_ILi176EEENSA_ILi256EEEEEEaNS5_IJlSC_lEEEaSK_NS4_8TiledMMAINS4_8MMA_AtomIJNS4_4SM904GMMA26MMA_64x16x32_S32S8S8_SS_TNEEEENS4_6LayoutINS5_IJSC_SC_SC_EEENS5_IJNSA_ILi0EEEST_ST_EEEEENS5_IJNS4_10UnderscoreESW_SW_EEEEENS4_13SM90_TMA_LOADENS4_14ComposedLayoutINS4_7SwizzleILi3ELi4ELi3EEENS4_18smem_ptr_flag_bitsILi8EEENSR_INS5_IJNSA_ILi8EEENSA_ILi128EEEEEENS5_IJS16_SC_EEEEEEEvNS4_8identityENS4_23SM90_TMA_LOAD_MULTICASTES1A_vS1B_EENS_8epilogue10collective6detail29Sm90TmaWarpSpecializedAdapterINS1F_15DefaultEpilogueIaSK_SK_NS1E_6thread17LinearCombinationIaLi1EiiLNS1J_9ScaleType4KindE0ELNS_15FloatRoundStyleE2EaEENS1_15EpilogueDefaultEEEEEvvEEEEvNT_6ParamsE)
        .other          _ZN7cutlass13device_kernelINS_4gemm6kernel13GemmUniversalIN4cute5tupleIJiiiiEEENS1_10collective13CollectiveMmaINS1_34MainloopSm90TmaGmmaWarpSpecializedILi3ENS5_IJNS4_1CILi2EEENSA_ILi1EEESC_EEENS1_32KernelTmaWarpSpecializedPingpongEEENS5_IJNSA_ILi64EEENSA_ILi176EEENSA_ILi256EEEEEEaNS5_IJlSC_lEEEaSK_NS4_8TiledMMAINS4_8MMA_AtomIJNS4_4SM904GMMA26MMA_64x16x32_S32S8S8_SS_TNEEEENS4_6LayoutINS5_IJSC_SC_SC_EEENS5_IJNSA_ILi0EEEST_ST_EEEEENS5_IJNS4_10UnderscoreESW_SW_EEEEENS4_13SM90_TMA_LOADENS4_14ComposedLayoutINS4_7SwizzleILi3ELi4ELi3EEENS4_18smem_ptr_flag_bitsILi8EEENSR_INS5_IJNSA_ILi8EEENSA_ILi128EEEEEENS5_IJS16_SC_EEEEEEEvNS4_8identityENS4_23SM90_TMA_LOAD_MULTICASTES1A_vS1B_EENS_8epilogue10collective6detail29Sm90TmaWarpSpecializedAdapterINS1F_15DefaultEpilogueIaSK_SK_NS1E_6thread17LinearCombinationIaLi1EiiLNS1J_9ScaleType4KindE0ELNS_15FloatRoundStyleE2EaEENS1_15EpilogueDefaultEEEEEvvEEEEvNT_6ParamsE,@"STO_CUDA_ENTRY STV_DEFAULT"
_ZN7cutlass13device_kernelINS_4gemm6kernel13GemmUniversalIN4cute5tupleIJiiiiEEENS1_10collective13CollectiveMmaINS1_34MainloopSm90TmaGmmaWarpSpecializedILi3ENS5_IJNS4_1CILi2EEENSA_ILi1EEESC_EEENS1_32KernelTmaWarpSpecializedPingpongEEENS5_IJNSA_ILi64EEENSA_ILi176EEENSA_ILi256EEEEEEaNS5_IJlSC_lEEEaSK_NS4_8TiledMMAINS4_8MMA_AtomIJNS4_4SM904GMMA26MMA_64x16x32_S32S8S8_SS_TNEEEENS4_6LayoutINS5_IJSC_SC_SC_EEENS5_IJNSA_ILi0EEEST_ST_EEEEENS5_IJNS4_10UnderscoreESW_SW_EEEEENS4_13SM90_TMA_LOADENS4_14ComposedLayoutINS4_7SwizzleILi3ELi4ELi3EEENS4_18smem_ptr_flag_bitsILi8EEENSR_INS5_IJNSA_ILi8EEENSA_ILi128EEEEEENS5_IJS16_SC_EEEEEEEvNS4_8identityENS4_23SM90_TMA_LOAD_MULTICASTES1A_vS1B_EENS_8epilogue10collective6detail29Sm90TmaWarpSpecializedAdapterINS1F_15DefaultEpilogueIaSK_SK_NS1E_6thread17LinearCombinationIaLi1EiiLNS1J_9ScaleType4KindE0ELNS_15FloatRoundStyleE2EaEENS1_15EpilogueDefaultEEEEEvvEEEEvNT_6ParamsE:
[----:B------:R-:W0:Y:S02]  /*0000*/  LDC R1, c[0x0][0x28] ;  /* 0x00000a00ff017b82 */ /* 0x000e240000000800 */
[----:B0-----:R-:W-:Y:S01]  /*0010*/  VIADD R1, R1, 0xfffffff8 ;  /* 0xfffffff801017836 */ /* 0x001fe20000000000 */
[----:B------:R-:W0:Y:S01]  /*0020*/  S2R R4, SR_TID.X ;  /* 0x0000000000047919 */ /* 0x000e220000002100 */
[----:B------:R-:W-:Y:S01]  /*0030*/  ELECT P0, URZ, PT ;  /* 0x00000000003f782f */ /* 0x000fe20003800000 */
[----:B------:R-:W-:Y:S01]  /*0040*/  BSSY B0, `(.L_x_0) ;  /* 0x000000f000007945 */ /* 0x000fe20003800000 */
[--C-:B0-----:R-:W-:Y:S02]  /*0050*/  SHF.R.U32.HI R2, RZ, 0x5, R4.reuse ;  /* 0x00000005ff027819 */ /* 0x101fe40000011604 */
[----:B------:R-:W-:-:S03]  /*0060*/  SHF.R.U32.HI R7, RZ, 0x7, R4 ;  /* 0x00000007ff077819 */ /* 0x000fc60000011604 */
[----:B------:R-:W0:Y:S04]  /*0070*/  SHFL.IDX PT, R5, R2, RZ, 0x1f ;  /* 0x00001fff02057589 */ /* 0x000e2800000e0000 */
[----:B------:R1:W2:Y:S01]  /*0080*/  SHFL.IDX PT, R10, R7, RZ, 0x1f ;  /* 0x00001fff070a7589 */ /* 0x0002a200000e0000 */
[----:B0-----:R-:W-:-:S13]  /*0090*/  ISETP.NE.OR P0, PT, R5, RZ, !P0 ;  /* 0x000000ff0500720c */ /* 0x001fda0004705670 */
[----:B-12---:R-:W-:Y:S05]  /*00a0*/  @P0 BRA `(.L_x_1) ;  /* 0x0000000000200947 */ /* 0x006fea0003800000 */
[----:B------:R-:W-:Y:S02]  /*00b0*/  ULDC.64 UR4, c[0x0][0x198] ;  /* 0x0000660000047ab9 */ /* 0x000fe40000000a00 */
[----:B------:R-:W-:Y:S02]  /*00c0*/  UIADD3 UR6, UP0, UR4, 0xf0, URZ ;  /* 0x000000f004067890 */ /* 0x000fe4000ff1e03f */
[----:B------:R-:W-:Y:S02]  /*00d0*/  UIADD3 UR4, UP1, UR4, 0x1f0, URZ ;  /* 0x000001f004047890 */ /* 0x000fe4000ff3e03f */
[----:B------:R-:W-:Y:S02]  /*00e0*/  UIADD3.X UR7, URZ, UR5, URZ, UP0, !UPT ;  /* 0x000000053f077290 */ /* 0x000fe400087fe43f */
[----:B------:R-:W-:-:S07]  /*00f0*/  UIADD3.X UR5, URZ, UR5, URZ, UP1, !UPT ;  /* 0x000000053f057290 */ /* 0x000fce0008ffe43f */
[----:B------:R0:W-:Y:S02]  /*0100*/  UTMACCTL.PF [UR6] ;  /* 0x00000000060079b9 */ /* 0x0001e40008040000 */
[----:B------:R0:W-:Y:S02]  /*0110*/  UTMACCTL.PF [UR4] ;  /* 0x00000000040079b9 */ /* 0x0001e40008040000 */
[----:B0-----:R-:W-:Y:S01]  /*0120*/  NOP ;  /* 0x0000000000007918 */ /* 0x001fe20000000000 */
.L_x_1:
[----:B------:R-:W-:Y:S05]  /*0130*/  BSYNC B0 ;  /* 0x0000000000007941 */ /* 0x000fea0003800000 */
.L_x_0:
[----:B------:R-:W0:Y:S01]  /*0140*/  SHFL.IDX PT, R8, R2, RZ, 0x1f ;  /* 0x00001fff02087589 */ /* 0x000e2200000e0000 */
[----:B------:R-:W-:-:S04]  /*0150*/  SHF.R.S32.HI R3, RZ, 0x1f, R4 ;  /* 0x0000001fff037819 */ /* 0x000fc80000011404 */
[----:B------:R-:W-:Y:S02]  /*0160*/  LEA.HI R3, R3, R4, RZ, 0x7 ;  /* 0x0000000403037211 */ /* 0x000fe400078f38ff */
[----:B0-----:R-:W-:-:S13]  /*0170*/  ISETP.NE.AND P0, PT, R8, RZ, PT ;  /* 0x000000ff0800720c */ /* 0x001fda0003f05270 */
[----:B------:R-:W-:Y:S05]  /*0180*/  @P0 BRA `(.L_x_2) ;  /* 0x0000000000500947 */ /* 0x000fea0003800000 */
[----:B------:R-:W0:Y:S01]  /*0190*/  S2UR UR8, SR_CgaCtaId ;  /* 0x00000000000879c3 */ /* 0x000e220000008800 */
[----:B------:R-:W-:Y:S01]  /*01a0*/  UMOV UR4, 0x400 ;  /* 0x0000040000047882 */ /* 0x000fe20000000000 */
[----:B------:R-:W-:Y:S01]  /*01b0*/  UMOV UR5, 0x1 ;  /* 0x0000000100057882 */ /* 0x000fe20000000000 */
[----:B------:R-:W-:Y:S01]  /*01c0*/  UMOV UR6, 0x2 ;  /* 0x0000000200067882 */ /* 0x000fe20000000000 */
[----:B------:R-:W-:Y:S01]  /*01d0*/  ELECT P0, URZ, PT ;  /* 0x00000000003f782f */ /* 0x000fe20003800000 */
[----:B------:R-:W-:-:S04]  /*01e0*/  UIADD3 UR6, -UR6, 0x100000, URZ ;  /* 0x0010000006067890 */ /* 0x000fc8000fffe13f */
[----:B------:R-:W-:Y:S02]  /*01f0*/  USHF.L.U32 UR7, UR6, 0xb, URZ ;  /* 0x0000000b06077899 */ /* 0x000fe4000800063f */
[----:B------:R-:W-:Y:S02]  /*0200*/  USHF.L.U32 UR6, UR6, 0x1, URZ ;  /* 0x0000000106067899 */ /* 0x000fe4000800063f */
[----:B0-----:R-:W-:Y:S02]  /*0210*/  ULEA UR8, UR8, UR4, 0x18 ;  /* 0x0000000408087291 */ /* 0x001fe4000f8ec03f */
[----:B------:R-:W-:-:S04]  /*0220*/  UIADD3 UR4, -UR5, 0x100000, URZ ;  /* 0x0010000005047890 */ /* 0x000fc8000fffe13f */
[----:B------:R-:W-:Y:S02]  /*0230*/  USHF.L.U32 UR5, UR4, 0xb, URZ ;  /* 0x0000000b04057899 */ /* 0x000fe4000800063f */
[----:B------:R-:W-:Y:S01]  /*0240*/  USHF.L.U32 UR4, UR4, 0x1, URZ ;  /* 0x0000000104047899 */ /* 0x000fe2000800063f */
[----:B------:R-:W0:Y:S11]  /*0250*/  FENCE.VIEW.ASYNC.S ;  /* 0x00000000000073c6 */ /* 0x000e360000000000 */
[----:B0-----:R0:W1:Y:S01]  /*0260*/  SYNCS.EXCH.64 URZ, [UR8], UR4 ;  /* 0x00000004083f75b2 */ /* 0x0010620008000100 */
[----:B------:R0:W2:Y:S01]  /*0270*/  SYNCS.EXCH.64 URZ, [UR8+0x18], UR6 ;  /* 0x00001806083f75b2 */ /* 0x0000a20008000100 */
[----:B------:R0:W3:Y:S01]  /*0280*/  SYNCS.EXCH.64 URZ, [UR8+0x8], UR4 ;  /* 0x00000804083f75b2 */ /* 0x0000e20008000100 */
[----:B------:R0:W4:Y:S01]  /*0290*/  SYNCS.EXCH.64 URZ, [UR8+0x20], UR6 ;  /* 0x00002006083f75b2 */ /* 0x0001220008000100 */
[----:B------:R0:W0:Y:S01]  /*02a0*/  SYNCS.EXCH.64 URZ, [UR8+0x10], UR4 ;  /* 0x00001004083f75b2 */ /* 0x0000220008000100 */
[----:B------:R0:W0:Y:S01]  /*02b0*/  SYNCS.EXCH.64 URZ, [UR8+0x28], UR6 ;  /* 0x00002806083f75b2 */ /* 0x0000220008000100 */
[----:B------:R-:W-:Y:S01]  /*02c0*/  NOP ;  /* 0x0000000000007918 */ /* 0x000fe20000000000 */
.L_x_2:
[----:B------:R-:W5:Y:S01]  /*02d0*/  SHFL.IDX PT, R13, R2, RZ, 0x1f ;  /* 0x00001fff020d7589 */ /* 0x000f6200000e0000 */
[----:B------:R-:W1:Y:S01]  /*02e0*/  S2UR UR12, SR_CTAID.X ;  /* 0x00000000000c79c3 */ /* 0x000e620000002500 */
[----:B------:R-:W-:Y:S02]  /*02f0*/  LOP3.LUT R3, R3, 0xffffff80, RZ, 0xc0, !PT ;  /* 0xffffff8003037812 */ /* 0x000fe400078ec0ff */
[----:B------:R-:W-:Y:S01]  /*0300*/  ELECT P0, URZ, PT ;  /* 0x00000000003f782f */ /* 0x000fe20003800000 */
[----:B------:R2:W3:Y:S01]  /*0310*/  SHFL.IDX PT, R12, R2, RZ, 0x1f ;  /* 0x00001fff020c7589 */ /* 0x0004e200000e0000 */
[----:B------:R-:W-:Y:S01]  /*0320*/  ELECT P1, URZ, PT ;  /* 0x00000000003f782f */ /* 0x000fe20003820000 */
[----:B------:R-:W-:Y:S01]  /*0330*/  NOP ;  /* 0x0000000000007918 */ /* 0x000fe20000000000 */
[----:B------:R-:W-:Y:S01]  /*0340*/  IMAD.IADD R3, R4, 0x1, -R3 ;  /* 0x0000000104037824 */ /* 0x000fe200078e0a03 */
[----:B------:R-:W4:Y:S01]  /*0350*/  S2R R6, SR_CTAID.Y ;  /* 0x0000000000067919 */ /* 0x000f220000002600 */
[----:B0-----:R-:W-:Y:S01]  /*0360*/  ULDC UR4, c[0x0][0x150] ;  /* 0x0000540000047ab9 */ /* 0x001fe20000000800 */
[----:B------:R-:W0:Y:S01]  /*0370*/  LDC R14, c[0x0][0x144] ;  /* 0x00005100ff0e7b82 */ /* 0x000e220000000800 */
[----:B------:R-:W-:Y:S01]  /*0380*/  UMOV UR11, 0x80 ;  /* 0x00000080000b7882 */ /* 0x000fe20000000000 */
[----:B------:R-:W-:Y:S01]  /*0390*/  SHF.R.S32.HI R0, RZ, 0x1f, R3 ;  /* 0x0000001fff007819 */ /* 0x000fe20000011403 */
[----:B------:R-:W-:Y:S01]  /*03a0*/  NOP ;  /* 0x0000000000007918 */ /* 0x000fe20000000000 */
[C---:B------:R-:W-:Y:S01]  /*03b0*/  VIADD R35, R10.reuse, 0xffffffff ;  /* 0xffffffff0a237836 */ /* 0x040fe20000000000 */
[----:B------:R-:W-:Y:S01]  /*03c0*/  ISETP.NE.AND P4, PT, R10, RZ, PT ;  /* 0x000000ff0a00720c */ /* 0x000fe20003f85270 */
[----:B------:R-:W-:Y:S01]  /*03d0*/  IMAD.MOV.U32 R113, RZ, RZ, 0x1 ;  /* 0x00000001ff717424 */ /* 0x000fe200078e00ff */
[----:B------:R-:W-:Y:S01]  /*03e0*/  LEA.HI R9, R0, R3, RZ, 0x3 ;  /* 0x0000000300097211 */ /* 0x000fe200078f18ff */
[----:B------:R-:W0:Y:S01]  /*03f0*/  LDC R15, c[0x0][0x140] ;  /* 0x00005000ff0f7b82 */ /* 0x000e220000000800 */
[----:B------:R-:W-:-:S02]  /*0400*/  ISETP.GE.U32.AND P6, PT, R35, 0x2, PT ;  /* 0x000000022300780c */ /* 0x000fc40003fc6070 */
[--C-:B------:R-:W-:Y:S02]  /*0410*/  SHF.R.S32.HI R11, RZ, 0x3, R9.reuse ;  /* 0x00000003ff0b7819 */ /* 0x100fe40000011409 */
[----:B--2---:R-:W-:Y:S02]  /*0420*/  SHF.R.S32.HI R2, RZ, 0x1f, R9 ;  /* 0x0000001fff027819 */ /* 0x004fe40000011409 */
[----:B------:R-:W-:Y:S01]  /*0430*/  SHF.R.S32.HI R9, RZ, 0x1f, R8 ;  /* 0x0000001fff097819 */ /* 0x000fe20000011408 */
[----:B------:R-:W2:Y:S01]  /*0440*/  LDC R25, c[0x0][0x148] ;  /* 0x00005200ff197b82 */ /* 0x000ea20000000800 */
[----:B-----5:R-:W-:Y:S02]  /*0450*/  ISETP.NE.OR P0, PT, R13, RZ, !P0 ;  /* 0x000000ff0d00720c */ /* 0x020fe40004705670 */
[----:B-1----:R-:W-:Y:S02]  /*0460*/  I2FP.F32.U32 R13, UR12 ;  /* 0x0000000c000d7c45 */ /* 0x002fe40008201000 */
[----:B------:R-:W-:-:S02]  /*0470*/  LEA.HI R2, R2, R11, RZ, 0x2 ;  /* 0x0000000b02027211 */ /* 0x000fc400078f10ff */
[----:B------:R-:W-:Y:S01]  /*0480*/  LEA.HI R9, R9, R8, RZ, 0x2 ;  /* 0x0000000809097211 */ /* 0x000fe200078f10ff */
[----:B------:R-:W-:Y:S01]  /*0490*/  FMUL R13, R13, UR4 ;  /* 0x000000040d0d7c20 */ /* 0x000fe20008400000 */
[----:B---3--:R-:W-:Y:S01]  /*04a0*/  ISETP.NE.OR P1, PT, R12, RZ, !P1 ;  /* 0x000000ff0c00720c */ /* 0x008fe20004f25670 */
[----:B------:R-:W-:Y:S01]  /*04b0*/  ULDC UR4, c[0x0][0x154] ;  /* 0x0000550000047ab9 */ /* 0x000fe20000000800 */
[----:B------:R-:W-:Y:S02]  /*04c0*/  LOP3.LUT R12, R2, 0xfffffffc, RZ, 0xc0, !PT ;  /* 0xfffffffc020c7812 */ /* 0x000fe400078ec0ff */
[----:B------:R-:W-:Y:S01]  /*04d0*/  LOP3.LUT R9, R9, 0x3ffffffc, RZ, 0xc0, !PT ;  /* 0x3ffffffc09097812 */ /* 0x000fe200078ec0ff */
[----:B------:R-:W1:Y:S01]  /*04e0*/  F2I.U32.TRUNC.NTZ R13, R13 ;  /* 0x0000000d000d7305 */ /* 0x000e62000020f000 */
[----:B------:R-:W-:Y:S01]  /*04f0*/  SHF.R.S32.HI R2, RZ, 0x1f, R5 ;  /* 0x0000001fff027819 */ /* 0x000fe20000011405 */
[----:B------:R-:W-:Y:S01]  /*0500*/  IMAD.IADD R12, R11, 0x1, -R12 ;  /* 0x000000010b0c7824 */ /* 0x000fe200078e0a0c */
[----:B------:R-:W-:Y:S01]  /*0510*/  VOTEU.ALL UP1, P0 ;  /* 0x00000000003f7886 */ /* 0x000fe20000020000 */
[----:B------:R-:W-:Y:S01]  /*0520*/  IMAD.IADD R9, R8, 0x1, -R9 ;  /* 0x0000000108097824 */ /* 0x000fe200078e0a09 */
[----:B------:R-:W-:Y:S01]  /*0530*/  LEA.HI R2, R2, R5, RZ, 0x2 ;  /* 0x0000000502027211 */ /* 0x000fe200078f10ff */
[----:B------:R-:W-:Y:S01]  /*0540*/  VOTEU.ALL UP0, P0 ;  /* 0x00000000003f7886 */ /* 0x000fe20000000000 */
[----:B----4-:R-:W-:Y:S01]  /*0550*/  I2FP.F32.U32 R8, R6 ;  /* 0x0000000600087245 */ /* 0x010fe20000201000 */
[----:B------:R-:W-:Y:S01]  /*0560*/  IMAD R9, R9, 0x4, R12 ;  /* 0x0000000409097824 */ /* 0x000fe200078e020c */
[----:B------:R-:W-:Y:S01]  /*0570*/  LOP3.LUT R2, R2, 0xfffffffc, RZ, 0xc0, !PT ;  /* 0xfffffffc02027812 */ /* 0x000fe200078ec0ff */
[----:B------:R-:W-:Y:S01]  /*0580*/  VOTEU.ALL UP2, P1 ;  /* 0x00000000003f7886 */ /* 0x000fe20000840000 */
[----:B------:R-:W3:Y:S01]  /*0590*/  @!UP1 S2UR UR7, SR_CgaCtaId ;  /* 0x00000000000799c3 */ /* 0x000ee20000008800 */
[----:B------:R-:W-:Y:S01]  /*05a0*/  FMUL R8, R8, UR4 ;  /* 0x0000000408087c20 */ /* 0x000fe20008400000 */
[----:B------:R-:W-:Y:S01]  /*05b0*/  IMAD.SHL.U32 R112, R9, 0x4, RZ ;  /* 0x0000000409707824 */ /* 0x000fe200078e00ff */
[----:B------:R-:W-:Y:S01]  /*05c0*/  UMOV UR4, 0x20 ;  /* 0x0000002000047882 */ /* 0x000fe20000000000 */
[----:B------:R-:W-:Y:S01]  /*05d0*/  IMAD.IADD R5, R5, 0x1, -R2 ;  /* 0x0000000105057824 */ /* 0x000fe200078e0a02 */
[----:B------:R-:W-:Y:S01]  /*05e0*/  LEA.HI R2, R9, R9, RZ, 0x1 ;  /* 0x0000000909027211 */ /* 0x000fe200078f08ff */
[----:B-1----:R-:W-:Y:S01]  /*05f0*/  IMAD.MOV R13, RZ, RZ, -R13 ;  /* 0x000000ffff0d7224 */ /* 0x002fe200078e0a0d */
[----:B------:R-:W1:Y:S01]  /*0600*/  F2I.U32.TRUNC.NTZ R8, R8 ;  /* 0x0000000800087305 */ /* 0x000e62000020f000 */
[----:B------:R-:W4:Y:S01]  /*0610*/  @!UP2 S2UR UR10, SR_CgaCtaId ;  /* 0x00000000000aa9c3 */ /* 0x000f220000008800 */
[----:B------:R-:W-:Y:S01]  /*0620*/  LOP3.LUT R2, R2, 0xfffffffe, RZ, 0xc0, !PT ;  /* 0xfffffffe02027812 */ /* 0x000fe200078ec0ff */
[----:B0-----:R-:W-:Y:S01]  /*0630*/  IMAD R21, R14, R13, UR12 ;  /* 0x0000000c0e157e24 */ /* 0x001fe2000f8e020d */
[----:B------:R-:W-:Y:S01]  /*0640*/  @!UP1 UMOV UR6, 0x400 ;  /* 0x0000040000069882 */ /* 0x000fe20000000000 */
[----:B------:R-:W-:-:S04]  /*0650*/  @!UP1 UIADD3 UR4, -UR4, 0x100000, URZ ;  /* 0x0010000004049890 */ /* 0x000fc8000fffe13f */
[----:B------:R-:W-:Y:S02]  /*0660*/  @!UP1 USHF.L.U32 UR5, UR4, 0xb, URZ ;  /* 0x0000000b04059899 */ /* 0x000fe4000800063f */
[----:B------:R-:W-:Y:S01]  /*0670*/  @!UP1 USHF.L.U32 UR4, UR4, 0x1, URZ ;  /* 0x0000000104049899 */ /* 0x000fe2000800063f */
[C---:B------:R-:W-:Y:S01]  /*0680*/  LOP3.LUT R112, R9.reuse, 0xc, R112, 0x78, !PT ;  /* 0x0000000c09707812 */ /* 0x040fe200078e7870 */
[----:B------:R-:W-:Y:S01]  /*0690*/  IMAD.IADD R2, R9, 0x1, -R2 ;  /* 0x0000000109027824 */ /* 0x000fe200078e0a02 */
[----:B------:R-:W-:Y:S01]  /*06a0*/  @!UP2 UMOV UR9, 0x400 ;  /* 0x000004000009a882 */ /* 0x000fe20000000000 */
[----:B------:R-:W-:Y:S01]  /*06b0*/  VOTEU.ALL UP3, P1 ;  /* 0x00000000003f7886 */ /* 0x000fe20000860000 */
[----:B------:R-:W-:Y:S01]  /*06c0*/  VOTEU.ALL UP4, P1 ;  /* 0x00000000003f7886 */ /* 0x000fe20000880000 */
[----:B------:R-:W-:Y:S01]  /*06d0*/  VOTEU.ALL UP5, P1 ;  /* 0x00000000003f7886 */ /* 0x000fe200008a0000 */
[----:B------:R-:W-:Y:S01]  /*06e0*/  ISETP.NE.AND P3, PT, R2, R21, PT ;  /* 0x000000150200720c */ /* 0x000fe20003f65270 */
[----:B------:R0:W0:Y:S01]  /*06f0*/  SHFL.IDX PT, R14, R7, RZ, 0x1f ;  /* 0x00001fff070e7589 */ /* 0x00002200000e0000 */
[----:B------:R-:W-:Y:S01]  /*0700*/  ISETP.EQ.U32.AND P2, PT, R15, 0x1, PT ;  /* 0x000000010f00780c */ /* 0x000fe20003f42070 */
[----:B-1----:R-:W-:Y:S01]  /*0710*/  IMAD.MOV R20, RZ, RZ, -R8 ;  /* 0x000000ffff147224 */ /* 0x002fe200078e0a08 */
[----:B---3--:R-:W-:-:S02]  /*0720*/  @!UP1 ULEA UR8, UR7, UR6, 0x18 ;  /* 0x0000000607089291 */ /* 0x008fc4000f8ec03f */
[----:B------:R-:W-:-:S04]  /*0730*/  @!UP2 UIADD3 UR6, -UR11, 0x100000, URZ ;  /* 0x001000000b06a890 */ /* 0x000fc8000fffe13f */
[----:B------:R-:W-:Y:S02]  /*0740*/  @!UP2 USHF.L.U32 UR7, UR6, 0xb, URZ ;  /* 0x0000000b0607a899 */ /* 0x000fe4000800063f */
[----:B------:R-:W-:Y:S01]  /*0750*/  @!UP2 USHF.L.U32 UR6, UR6, 0x1, URZ ;  /* 0x000000010606a899 */ /* 0x000fe2000800063f */
[----:B--2---:R-:W-:Y:S01]  /*0760*/  IMAD R9, R25, R20, R6 ;  /* 0x0000001419097224 */ /* 0x004fe200078e0206 */
[----:B------:R-:W-:Y:S01]  /*0770*/  VOTEU.ALL UP1, P0 ;  /* 0x00000000003f7886 */ /* 0x000fe20000020000 */
[----:B------:R-:W-:Y:S01]  /*0780*/  LOP3.LUT P0, RZ, R3, 0x7, RZ, 0xc0, !PT ;  /* 0x0000000703ff7812 */ /* 0x000fe2000780c0ff */
[----:B----4-:R-:W-:Y:S01]  /*0790*/  @!UP2 ULEA UR9, UR10, UR9, 0x18 ;  /* 0x000000090a09a291 */ /* 0x010fe2000f8ec03f */
[----:B------:R-:W-:Y:S01]  /*07a0*/  @P3 LEA.HI R2, R112, R112, RZ, 0x1 ;  /* 0x0000007070023211 */ /* 0x000fe200078f08ff */
[----:B------:R-:W-:Y:S01]  /*07b0*/  VOTEU.ALL UP2, P1 ;  /* 0x00000000003f7886 */ /* 0x000fe20000840000 */
[----:B------:R-:W-:Y:S01]  /*07c0*/  ISETP.NE.AND P1, PT, R5, 0x3, PT ;  /* 0x000000030500780c */ /* 0x000fe20003f25270 */
[----:B------:R-:W1:Y:S02]  /*07d0*/  FENCE.VIEW.ASYNC.S ;  /* 0x00000000000073c6 */ /* 0x000e640000000000 */
[----:B-1----:R1:W2:Y:S01]  /*07e0*/  @!UP0 SYNCS.EXCH.64 URZ, [UR8+0x60], UR4 ;  /* 0x00006004083f85b2 */ /* 0x0022a20008000100 */
[----:B------:R-:W-:-:S02]  /*07f0*/  @P3 SHF.R.S32.HI R2, RZ, 0x1, R2 ;  /* 0x00000001ff023819 */ /* 0x000fc40000011402 */
[----:B------:R-:W-:Y:S02]  /*0800*/  ISETP.EQ.OR P1, PT, R5, RZ, !P1 ;  /* 0x000000ff0500720c */ /* 0x000fe40004f22670 */
[----:B------:R-:W-:Y:S02]  /*0810*/  @P3 ISETP.NE.AND P5, PT, R2, R9, PT ;  /* 0x000000090200320c */ /* 0x000fe40003fa5270 */
[----:B------:R-:W-:Y:S02]  /*0820*/  ISETP.LT.U32.AND P0, PT, R112, 0x2, !P0 ;  /* 0x000000027000780c */ /* 0x000fe40004701070 */
[----:B------:R-:W-:Y:S02]  /*0830*/  ISETP.EQ.AND P1, PT, R10, RZ, P1 ;  /* 0x000000ff0a00720c */ /* 0x000fe40000f22270 */
[----:B------:R-:W-:Y:S02]  /*0840*/  SEL R2, RZ, 0x1, !P0 ;  /* 0x00000001ff027807 */ /* 0x000fe40004000000 */
[----:B------:R-:W-:-:S02]  /*0850*/  @P3 SEL R113, RZ, 0x1, P5 ;  /* 0x00000001ff713807 */ /* 0x000fc40002800000 */
[----:B------:R-:W-:Y:S01]  /*0860*/  SEL R16, RZ, 0x1, !P1 ;  /* 0x00000001ff107807 */ /* 0x000fe20004800000 */
[----:B------:R1:W3:Y:S01]  /*0870*/  @!UP1 SYNCS.EXCH.64 URZ, [UR8+0x68], UR4 ;  /* 0x00006804083f95b2 */ /* 0x0002e20008000100 */
[----:B------:R-:W-:Y:S01]  /*0880*/  NOP ;  /* 0x0000000000007918 */ /* 0x000fe20000000000 */
[----:B------:R-:W-:Y:S02]  /*0890*/  LOP3.LUT R113, R113, R2, RZ, 0xc0, !PT ;  /* 0x0000000271717212 */ /* 0x000fe400078ec0ff */
[----:B------:R-:W-:Y:S01]  /*08a0*/  SEL R16, R16, 0x2, P6 ;  /* 0x0000000210107807 */ /* 0x000fe20003000000 */
[----:B------:R1:W4:Y:S01]  /*08b0*/  @!UP2 SYNCS.EXCH.64 URZ, [UR9+0x40], UR6 ;  /* 0x00004006093fa5b2 */ /* 0x0003220008000100 */
[----:B------:R1:W0:Y:S01]  /*08c0*/  @!UP3 SYNCS.EXCH.64 URZ, [UR9+0x48], UR6 ;  /* 0x00004806093fb5b2 */ /* 0x0002220008000100 */
[----:B------:R1:W0:Y:S01]  /*08d0*/  @!UP4 SYNCS.EXCH.64 URZ, [UR9+0x50], UR6 ;  /* 0x00005006093fc5b2 */ /* 0x0002220008000100 */
[----:B------:R1:W0:Y:S01]  /*08e0*/  @!UP5 SYNCS.EXCH.64 URZ, [UR9+0x58], UR6 ;  /* 0x00005806093fd5b2 */ /* 0x0002220008000100 */
[----:B------:R-:W-:Y:S01]  /*08f0*/  NOP ;  /* 0x0000000000007918 */ /* 0x000fe20000000000 */
[----:B-12---:R-:W-:Y:S05]  /*0900*/  @!P2 BRA `(.L_x_3) ;  /* 0x000000000008a947 */ /* 0x006fea0003800000 */
[----:B0--34-:R-:W-:Y:S01]  /*0910*/  UCGABAR_ARV ;  /* 0x00000000000079c7 */ /* 0x019fe20008000000 */
[----:B------:R-:W-:Y:S05]  /*0920*/  BRA `(.L_x_4) ;  /* 0x0000000000047947 */ /* 0x000fea0003800000 */
.L_x_3:
[----:B0--34-:R-:W-:Y:S01]  /*0930*/  NOP ;  /* 0x0000000000007918 */ /* 0x019fe20000000000 */
.L_x_4:
[----:B------:R-:W-:Y:S01]  /*0940*/  ULDC.64 UR4, c[0x0][0x598] ;  /* 0x0001660000047ab9 */ /* 0x000fe20000000a00 */
[----:B------:R-:W-:Y:S01]  /*0950*/  ULDC.64 UR44, c[0x0][0x208] ;  /* 0x00008200002c7ab9 */ /* 0x000fe20000000a00 */
[----:B------:R-:W-:-:S04]  /*0960*/  ISETP.NE.U32.AND P0, PT, RZ, UR4, PT ;  /* 0x00000004ff007c0c */ /* 0x000fc8000bf05070 */
[----:B------:R-:W-:-:S13]  /*0970*/  ISETP.NE.AND.EX P0, PT, RZ, UR5, PT, P0 ;  /* 0x00000005ff007c0c */ /* 0x000fda000bf05300 */
[----:B------:R-:W-:Y:S05]  /*0980*/  @!P0 BRA `(.L_x_5) ;  /* 0x00000000001c8947 */ /* 0x000fea0003800000 */
[----:B------:R-:W0:Y:S02]  /*0990*/  LDC.64 R8, c[0x0][0x598] ;  /* 0x00016600ff087b82 */ /* 0x000e240000000a00 */
[----:B0-----:R-:W2:Y:S02]  /*09a0*/  LDG.E.64 R8, desc[UR44][R8.64] ;  /* 0x0000002c08087981 */ /* 0x001ea4000c1e1b00 */
[----:B--2---:R-:W-:-:S04]  /*09b0*/  ISETP.NE.U32.AND P0, PT, R8, RZ, PT ;  /* 0x000000ff0800720c */ /* 0x004fc80003f05070 */
[----:B------:R-:W-:-:S13]  /*09c0*/  ISETP.NE.AND.EX P0, PT, R9, RZ, PT, P0 ;  /* 0x000000ff0900720c */ /* 0x000fda0003f05300 */
[----:B------:R-:W-:Y:S05]  /*09d0*/  @!P0 BRA `(.L_x_5) ;  /* 0x0000000000088947 */ /* 0x000fea0003800000 */
[----:B------:R0:W5:Y:S01]  /*09e0*/  LD.E R114, desc[UR44][R8.64] ;  /* 0x0000002c08727980 */ /* 0x000162000c101900 */
[----:B------:R-:W-:Y:S05]  /*09f0*/  BRA `(.L_x_6) ;  /* 0x0000000000247947 */ /* 0x000fea0003800000 */
.L_x_5:
[----:B------:R-:W-:Y:S02]  /*0a00*/  ULDC.64 UR4, c[0x0][0x588] ;  /* 0x0001620000047ab9 */ /* 0x000fe40000000a00 */
[----:B------:R-:W-:-:S04]  /*0a10*/  ISETP.NE.U32.AND P0, PT, RZ, UR4, PT ;  /* 0x00000004ff007c0c */ /* 0x000fc8000bf05070 */
[----:B------:R-:W-:-:S13]  /*0a20*/  ISETP.NE.AND.EX P0, PT, RZ, UR5, PT, P0 ;  /* 0x00000005ff007c0c */ /* 0x000fda000bf05300 */
[----:B------:R-:W-:Y:S05]  /*0a30*/  @!P0 BRA `(.L_x_7) ;  /* 0x00000000000c8947 */ /* 0x000fea0003800000 */
[----:B------:R-:W0:Y:S02]  /*0a40*/  LDC.64 R114, c[0x0][0x588] ;  /* 0x00016200ff727b82 */ /* 0x000e240000000a00 */
[----:B0-----:R1:W5:Y:S01]  /*0a50*/  LDG.E R114, desc[UR44][R114.64] ;  /* 0x0000002c72727981 */ /* 0x001362000c1e1900 */
[----:B------:R-:W-:Y:S05]  /*0a60*/  BRA `(.L_x_6) ;  /* 0x0000000000087947 */ /* 0x000fea0003800000 */
.L_x_7:
[----:B------:R-:W-:Y:S02]  /*0a70*/  ULDC UR4, c[0x0][0x580] ;  /* 0x0001600000047ab9 */ /* 0x000fe40000000800 */
[----:B------:R-:W-:-:S07]  /*0a80*/  IMAD.U32 R114, RZ, RZ, UR4 ;  /* 0x00000004ff727e24 */ /* 0x000fce000f8e00ff */
.L_x_6:
[----:B------:R-:W-:Y:S02]  /*0a90*/  ULDC.64 UR4, c[0x0][0x5a0] ;  /* 0x0001680000047ab9 */ /* 0x000fe40000000a00 */
[----:B------:R-:W-:-:S04]  /*0aa0*/  ISETP.NE.U32.AND P0, PT, RZ, UR4, PT ;  /* 0x00000004ff007c0c */ /* 0x000fc8000bf05070 */
[----:B------:R-:W-:-:S13]  /*0ab0*/  ISETP.NE.AND.EX P0, PT, RZ, UR5, PT, P0 ;  /* 0x00000005ff007c0c */ /* 0x000fda000bf05300 */
[----:B------:R-:W-:Y:S05]  /*0ac0*/  @!P0 BRA `(.L_x_8) ;  /* 0x00000000001c8947 */ /* 0x000fea0003800000 */
[----:B0-----:R-:W0:Y:S02]  /*0ad0*/  LDC.64 R8, c[0x0][0x5a0] ;  /* 0x00016800ff087b82 */ /* 0x001e240000000a00 */
[----:B0-----:R-:W2:Y:S02]  /*0ae0*/  LDG.E.64 R8, desc[UR44][R8.64] ;  /* 0x0000002c08087981 */ /* 0x001ea4000c1e1b00 */
[----:B--2---:R-:W-:-:S04]  /*0af0*/  ISETP.NE.U32.AND P0, PT, R8, RZ, PT ;  /* 0x000000ff0800720c */ /* 0x004fc80003f05070 */
[----:B------:R-:W-:-:S13]  /*0b00*/  ISETP.NE.AND.EX P0, PT, R9, RZ, PT, P0 ;  /* 0x000000ff0900720c */ /* 0x000fda0003f05300 */
[----:B------:R-:W-:Y:S05]  /*0b10*/  @!P0 BRA `(.L_x_8) ;  /* 0x0000000000088947 */ /* 0x000fea0003800000 */
[----:B-1----:R0:W5:Y:S01]  /*0b20*/  LD.E R115, desc[UR44][R8.64] ;  /* 0x0000002c08737980 */ /* 0x002162000c101900 */
[----:B------:R-:W-:Y:S05]  /*0b30*/  BRA `(.L_x_9) ;  /* 0x0000000000247947 */ /* 0x000fea0003800000 */
.L_x_8:
[----:B------:R-:W-:Y:S02]  /*0b40*/  ULDC.64 UR4, c[0x0][0x590] ;  /* 0x0001640000047ab9 */ /* 0x000fe40000000a00 */
[----:B------:R-:W-:-:S04]  /*0b50*/  ISETP.NE.U32.AND P0, PT, RZ, UR4, PT ;  /* 0x00000004ff007c0c */ /* 0x000fc8000bf05070 */
[----:B------:R-:W-:-:S13]  /*0b60*/  ISETP.NE.AND.EX P0, PT, RZ, UR5, PT, P0 ;  /* 0x00000005ff007c0c */ /* 0x000fda000bf05300 */
[----:B------:R-:W-:Y:S05]  /*0b70*/  @!P0 BRA `(.L_x_10) ;  /* 0x00000000000c8947 */ /* 0x000fea0003800000 */
[----:B0-----:R-:W1:Y:S02]  /*0b80*/  LDC.64 R8, c[0x0][0x590] ;  /* 0x00016400ff087b82 */ /* 0x001e640000000a00 */
[----:B-1----:R1:W5:Y:S01]  /*0b90*/  LDG.E R115, desc[UR44][R8.64] ;  /* 0x0000002c08737981 */ /* 0x002362000c1e1900 */
[----:B------:R-:W-:Y:S05]  /*0ba0*/  BRA `(.L_x_9) ;  /* 0x0000000000087947 */ /* 0x000fea0003800000 */
.L_x_10:
[----:B------:R-:W-:Y:S02]  /*0bb0*/  ULDC UR4, c[0x0][0x584] ;  /* 0x0001610000047ab9 */ /* 0x000fe40000000800 */
[----:B-1----:R-:W-:-:S07]  /*0bc0*/  IMAD.U32 R115, RZ, RZ, UR4 ;  /* 0x00000004ff737e24 */ /* 0x002fce000f8e00ff */
.L_x_9:
[----:B------:R-:W2:Y:S01]  /*0bd0*/  LDC R2, c[0x0][0x65c] ;  /* 0x00019700ff027b82 */ /* 0x000ea20000000800 */
[----:B------:R-:W-:Y:S01]  /*0be0*/  ULDC UR6, c[0x0][0x28c] ;  /* 0x0000a30000067ab9 */ /* 0x000fe20000000800 */
[----:B------:R-:W-:Y:S01]  /*0bf0*/  ISETP.NE.AND P0, PT, R10, 0x2, PT ;  /* 0x000000020a00780c */ /* 0x000fe20003f05270 */
[----:B------:R-:W-:Y:S01]  /*0c00*/  UIADD3 UR6, UR6, 0xff, URZ ;  /* 0x000000ff06067890 */ /* 0x000fe2000fffe03f */
[----:B01----:R-:W-:Y:S01]  /*0c10*/  IMAD.U32 R8, RZ, RZ, UR12 ;  /* 0x0000000cff087e24 */ /* 0x003fe2000f8e00ff */
[----:B------:R-:W-:Y:S01]  /*0c20*/  UMOV UR36, URZ ;  /* 0x0000003f00247c82 */ /* 0x000fe20008000000 */
[----:B------:R-:W-:Y:S01]  /*0c30*/  IMAD.MOV.U32 R9, RZ, RZ, RZ ;  /* 0x000000ffff097224 */ /* 0x000fe200078e00ff */
[----:B------:R-:W-:Y:S01]  /*0c40*/  USHF.R.S32.HI UR7, URZ, 0x1f, UR6 ;  /* 0x0000001f3f077899 */ /* 0x000fe20008011406 */
[----:B------:R-:W-:Y:S01]  /*0c50*/  UMOV UR37, URZ ;  /* 0x0000003f00257c82 */ /* 0x000fe20008000000 */
[----:B------:R-:W-:Y:S02]  /*0c60*/  ULDC.64 UR8, c[0x0][0x650] ;  /* 0x0001940000087ab9 */ /* 0x000fe40000000a00 */
[----:B------:R-:W-:-:S04]  /*0c70*/  ULEA.HI UR7, UR7, UR6, URZ, 0x8 ;  /* 0x0000000607077291 */ /* 0x000fc8000f8f403f */
[----:B------:R-:W-:Y:S01]  /*0c80*/  USHF.R.S32.HI UR38, URZ, 0x8, UR7 ;  /* 0x000000083f267899 */ /* 0x000fe20008011407 */
[----:B--2---:R-:W-:-:S13]  /*0c90*/  ISETP.NE.AND P1, PT, R2, 0x1, PT ;  /* 0x000000010200780c */ /* 0x004fda0003f25270 */
[----:B------:R-:W0:Y:S01]  /*0ca0*/  @P1 LDC R19, c[0x0][0x10] ;  /* 0x00000400ff131b82 */ /* 0x000e220000000800 */
[----:B------:R-:W-:Y:S02]  /*0cb0*/  @P1 IMAD.MOV.U32 R7, RZ, RZ, RZ ;  /* 0x000000ffff071224 */ /* 0x000fe400078e00ff */
[----:B------:R-:W-:-:S05]  /*0cc0*/  @P1 IMAD.MOV.U32 R17, RZ, RZ, RZ ;  /* 0x000000ffff111224 */ /* 0x000fca00078e00ff */
[----:B------:R-:W1:Y:S01]  /*0cd0*/  @!P1 LDC R11, c[0x0][0xc] ;  /* 0x00000300ff0b9b82 */ /* 0x000e620000000800 */
[----:B------:R-:W-:Y:S01]  /*0ce0*/  ULDC UR4, c[0x0][0xc] ;  /* 0x0000030000047ab9 */ /* 0x000fe20000000800 */
[----:B------:R-:W-:Y:S02]  /*0cf0*/  ULDC UR5, c[0x0][0x10] ;  /* 0x0000040000057ab9 */ /* 0x000fe40000000800 */
[----:B------:R-:W-:-:S04]  /*0d00*/  UIMAD.WIDE.U32 UR4, UR4, UR5, URZ ;  /* 0x00000005040472a5 */ /* 0x000fc8000f8e003f */
[----:B------:R-:W2:Y:S01]  /*0d10*/  LDC R2, c[0x0][0x14] ;  /* 0x00000500ff027b82 */ /* 0x000ea20000000800 */
[----:B0-----:R-:W-:-:S04]  /*0d20*/  @P1 IMAD.WIDE.U32 R18, R19, UR12, R6 ;  /* 0x0000000c13121c25 */ /* 0x001fc8000f8e0006 */
[----:B------:R-:W-:Y:S02]  /*0d30*/  @P1 IMAD.IADD R17, R19, 0x1, R17 ;  /* 0x0000000113111824 */ /* 0x000fe400078e0211 */
[----:B-1----:R-:W-:-:S04]  /*0d40*/  @!P1 IMAD.WIDE.U32 R8, R6, R11, R8 ;  /* 0x0000000b06089225 */ /* 0x002fc800078e0008 */
[----:B------:R-:W-:Y:S02]  /*0d50*/  @!P1 IMAD.MOV.U32 R18, RZ, RZ, R8 ;  /* 0x000000ffff129224 */ /* 0x000fe400078e0008 */
[----:B------:R-:W-:Y:S02]  /*0d60*/  @!P1 IMAD.MOV.U32 R17, RZ, RZ, R9 ;  /* 0x000000ffff119224 */ /* 0x000fe400078e0009 */
[----:B--2---:R-:W-:-:S04]  /*0d70*/  IMAD.WIDE.U32 R12, R2, UR4, RZ ;  /* 0x00000004020c7c25 */ /* 0x004fc8000f8e00ff */
[----:B------:R-:W-:Y:S01]  /*0d80*/  IMAD R23, R2, UR5, RZ ;  /* 0x0000000502177c24 */ /* 0x000fe2000f8e02ff */
[----:B------:R0:W-:Y:S03]  /*0d90*/  STL.64 [R1], R12 ;  /* 0x0000000c01007387 */ /* 0x0001e60000100a00 */
[----:B------:R-:W-:Y:S01]  /*0da0*/  IMAD.IADD R23, R13, 0x1, R23 ;  /* 0x000000010d177824 */ /* 0x000fe200078e0217 */
[----:B------:R-:W-:Y:S06]  /*0db0*/  @P0 BRA `(.L_x_11) ;  /* 0x0000000000200947 */ /* 0x000fec0003800000 */
[----:B------:R-:W-:Y:S01]  /*0dc0*/  UISETP.GE.U32.AND UP0, UPT, UR38, 0x3, UPT ;  /* 0x000000032600788c */ /* 0x000fe2000bf06070 */
[----:B------:R-:W-:Y:S01]  /*0dd0*/  IADD3 R18, P0, R18, R12, RZ ;  /* 0x0000000c12127210 */ /* 0x000fe20007f1e0ff */
[----:B------:R-:W-:Y:S01]  /*0de0*/  UIMAD.WIDE.U32 UR4, UR38, -0x55555555, URZ ;  /* 0xaaaaaaab260478a5 */ /* 0x000fe2000f8e003f */
[----:B------:R-:W-:-:S03]  /*0df0*/  UMOV UR37, URZ ;  /* 0x0000003f00257c82 */ /* 0x000fc60008000000 */
[----:B------:R-:W-:Y:S01]  /*0e00*/  USHF.R.U32.HI UR4, URZ, 0x1, UR5 ;  /* 0x000000013f047899 */ /* 0x000fe20008011605 */
[----:B------:R-:W-:-:S03]  /*0e10*/  IMAD.X R17, R23, 0x1, R17, P0 ;  /* 0x0000000117117824 */ /* 0x000fc600000e0611 */
[----:B------:R-:W-:Y:S02]  /*0e20*/  UIMAD UR36, UR4, -0x3, UR38 ;  /* 0xfffffffd042478a4 */ /* 0x000fe4000f8e0226 */
[----:B------:R-:W-:-:S12]  /*0e30*/  @UP0 ULOP3.LUT UR37, UR4, 0x1, URZ, 0xc0, !UPT ;  /* 0x0000000104250892 */ /* 0x000fd8000f8ec03f */
.L_x_11:
[----:B------:R-:W-:Y:S01]  /*0e40*/  ISETP.GE.U32.AND P0, PT, R18, UR8, PT ;  /* 0x0000000812007c0c */ /* 0x000fe2000bf06070 */
[----:B------:R-:W-:Y:S01]  /*0e50*/  IMAD.MOV.U32 R19, RZ, RZ, -0x1 ;  /* 0xffffffffff137424 */ /* 0x000fe200078e00ff */
[----:B------:R-:W-:Y:S01]  /*0e60*/  PRMT R8, RZ, 0x7610, R8 ;  /* 0x00007610ff087816 */ /* 0x000fe20000000008 */
[----:B------:R-:W-:Y:S01]  /*0e70*/  IMAD.MOV.U32 R22, RZ, RZ, -0x1 ;  /* 0xffffffffff167424 */ /* 0x000fe200078e00ff */
[----:B------:R-:W-:Y:S01]  /*0e80*/  ISETP.GE.U32.AND.EX P0, PT, R17, UR9, PT, P0 ;  /* 0x0000000911007c0c */ /* 0x000fe2000bf06100 */
[----:B------:R-:W-:-:S12]  /*0e90*/  IMAD.MOV.U32 R2, RZ, RZ, -0x1 ;  /* 0xffffffffff027424 */ /* 0x000fd800078e00ff */
[----:B------:R-:W-:Y:S05]  /*0ea0*/  @P0 BRA `(.L_x_12) ;  /* 0x00000004002c0947 */ /* 0x000fea0003800000 */
[----:B------:R-:W1:Y:S01]  /*0eb0*/  LDC.64 R26, c[0x0][0x628] ;  /* 0x00018a00ff1a7b82 */ /* 0x000e620000000a00 */
[----:B------:R-:W-:Y:S02]  /*0ec0*/  IMAD.MOV.U32 R8, RZ, RZ, R18 ;  /* 0x000000ffff087224 */ /* 0x000fe400078e0012 */
[----:B------:R-:W-:-:S05]  /*0ed0*/  IMAD.MOV.U32 R9, RZ, RZ, R17 ;  /* 0x000000ffff097224 */ /* 0x000fca00078e0011 */
[----:B------:R-:W2:Y:S08]  /*0ee0*/  LDC R2, c[0x0][0x630] ;  /* 0x00018c00ff027b82 */ /* 0x000eb00000000800 */
[----:B------:R-:W3:Y:S01]  /*0ef0*/  LDC.64 R28, c[0x0][0x620] ;  /* 0x00018800ff1c7b82 */ /* 0x000ee20000000a00 */
[----:B-1----:R-:W-:-:S04]  /*0f00*/  ISETP.NE.U32.AND P0, PT, R26, RZ, PT ;  /* 0x000000ff1a00720c */ /* 0x002fc80003f05070 */
[----:B------:R-:W-:-:S13]  /*0f10*/  ISETP.NE.AND.EX P0, PT, R27, RZ, PT, P0 ;  /* 0x000000ff1b00720c */ /* 0x000fda0003f05300 */
[----:B--23--:R-:W-:Y:S05]  /*0f20*/  @!P0 BRA `(.L_x_13) ;  /* 0x0000000000288947 */ /* 0x00cfea0003800000 */
[----:B0-----:R-:W0:Y:S02]  /*0f30*/  LDC R13, c[0x0][0x634] ;  /* 0x00018d00ff0d7b82 */ /* 0x001e240000000800 */
[----:B0-----:R-:W-:-:S05]  /*0f40*/  IADD3 R13, P0, R18, R13, RZ ;  /* 0x0000000d120d7210 */ /* 0x001fca0007f1e0ff */
[----:B------:R-:W-:-:S04]  /*0f50*/  IMAD.X R15, RZ, RZ, R17, P0 ;  /* 0x000000ffff0f7224 */ /* 0x000fc800000e0611 */
[----:B------:R-:W-:-:S04]  /*0f60*/  IMAD.WIDE.U32 R8, R15, R26, RZ ;  /* 0x0000001a0f087225 */ /* 0x000fc800078e00ff */
[----:B------:R-:W-:-:S04]  /*0f70*/  IMAD.WIDE.U32 R10, P0, R13, R27, R8 ;  /* 0x0000001b0d0a7225 */ /* 0x000fc80007800008 */
[----:B------:R-:W-:-:S04]  /*0f80*/  IMAD.WIDE.U32 R8, R13, R26, RZ ;  /* 0x0000001a0d087225 */ /* 0x000fc800078e00ff */
[----:B------:R-:W-:Y:S01]  /*0f90*/  IMAD.X R13, RZ, RZ, RZ, P0 ;  /* 0x000000ffff0d7224 */ /* 0x000fe200000e06ff */
[----:B------:R-:W-:Y:S01]  /*0fa0*/  IADD3 RZ, P0, R9, R10, RZ ;  /* 0x0000000a09ff7210 */ /* 0x000fe20007f1e0ff */
[----:B------:R-:W-:-:S04]  /*0fb0*/  IMAD.MOV.U32 R12, RZ, RZ, R11 ;  /* 0x000000ffff0c7224 */ /* 0x000fc800078e000b */
[----:B------:R-:W-:-:S08]  /*0fc0*/  IMAD.WIDE.U32.X R8, R15, R27, R12, P0 ;  /* 0x0000001b0f087225 */ /* 0x000fd000000e040c */
.L_x_13:
[----:B------:R-:W1:Y:S01]  /*0fd0*/  LDC.64 R32, c[0x0][0x640] ;  /* 0x00019000ff207b82 */ /* 0x000e620000000a00 */
[-C--:B------:R-:W-:Y:S01]  /*0fe0*/  SHF.R.U64 R30, R8, R2.reuse, R9 ;  /* 0x00000002081e7219 */ /* 0x080fe20000001209 */
[----:B------:R-:W-:Y:S01]  /*0ff0*/  IMAD.MOV.U32 R19, RZ, RZ, R17 ;  /* 0x000000ffff137224 */ /* 0x000fe200078e0011 */
[----:B------:R-:W-:Y:S01]  /*1000*/  SHF.R.U32.HI R2, RZ, R2, R9 ;  /* 0x00000002ff027219 */ /* 0x000fe20000011609 */
[----:B------:R-:W-:Y:S01]  /*1010*/  IMAD.MOV.U32 R26, RZ, RZ, 0x1 ;  /* 0x00000001ff1a7424 */ /* 0x000fe200078e00ff */
[----:B------:R-:W-:-:S03]  /*1020*/  IADD3 R11, P0, RZ, -R30, RZ ;  /* 0x8000001eff0b7210 */ /* 0x000fc60007f1e0ff */
[----:B------:R-:W2:Y:S02]  /*1030*/  LDC R10, c[0x0][0x618] ;  /* 0x00018600ff0a7b82 */ /* 0x000ea40000000800 */
[----:B------:R-:W-:-:S04]  /*1040*/  IMAD.X R9, RZ, RZ, ~R2, P0 ;  /* 0x000000ffff097224 */ /* 0x000fc800000e0e02 */
[-C--:B------:R-:W-:Y:S02]  /*1050*/  IMAD R2, R9, R28.reuse, RZ ;  /* 0x0000001c09027224 */ /* 0x080fe400078e02ff */
[----:B0-----:R-:W0:Y:S01]  /*1060*/  LDC R13, c[0x0][0x608] ;  /* 0x00018200ff0d7b82 */ /* 0x001e220000000800 */
[----:B------:R-:W-:-:S04]  /*1070*/  IMAD.WIDE.U32 R8, R11, R28, R18 ;  /* 0x0000001c0b087225 */ /* 0x000fc800078e0012 */
[----:B------:R-:W-:Y:S02]  /*1080*/  IMAD R11, R11, R29, R2 ;  /* 0x0000001d0b0b7224 */ /* 0x000fe400078e0202 */
[----:B------:R-:W-:Y:S01]  /*1090*/  IMAD.MOV.U32 R2, RZ, RZ, -0x1 ;  /* 0xffffffffff027424 */ /* 0x000fe200078e00ff */
[----:B------:R-:W3:Y:S01]  /*10a0*/  LDC R31, c[0x0][0x658] ;  /* 0x00019600ff1f7b82 */ /* 0x000ee20000000800 */
[----:B------:R-:W-:Y:S01]  /*10b0*/  IMAD.IADD R9, R9, 0x1, R11 ;  /* 0x0000000109097824 */ /* 0x000fe200078e020b */
[----:B-1----:R-:W-:-:S04]  /*10c0*/  ISETP.NE.U32.AND P0, PT, R32, RZ, PT ;  /* 0x000000ff2000720c */ /* 0x002fc80003f05070 */
[----:B------:R-:W-:Y:S02]  /*10d0*/  ISETP.NE.AND.EX P0, PT, R33, RZ, PT, P0 ;  /* 0x000000ff2100720c */ /* 0x000fe40003f05300 */
[----:B------:R-:W1:Y:S01]  /*10e0*/  LDC R29, c[0x0][0x600] ;  /* 0x00018000ff1d7b82 */ /* 0x000e620000000800 */
[-CC-:B--2---:R-:W-:Y:S02]  /*10f0*/  SHF.R.U64 R27, R8, R10.reuse, R9.reuse ;  /* 0x0000000a081b7219 */ /* 0x184fe40000001209 */
[----:B------:R-:W-:-:S05]  /*1100*/  SHF.R.U32.HI R8, RZ, R10, R9 ;  /* 0x0000000aff087219 */ /* 0x000fca0000011609 */
[----:B------:R-:W2:Y:S01]  /*1110*/  LDC R22, c[0x0][0x648] ;  /* 0x00019200ff167b82 */ /* 0x000ea20000000800 */
[-CC-:B0-----:R-:W-:Y:S02]  /*1120*/  SHF.R.U64 R34, R27, R13.reuse, R8.reuse ;  /* 0x0000000d1b227219 */ /* 0x181fe40000001208 */
[----:B------:R-:W-:-:S05]  /*1130*/  SHF.R.U32.HI R8, RZ, R13, R8 ;  /* 0x0000000dff087219 */ /* 0x000fca0000011608 */
[----:B------:R-:W0:Y:S01]  /*1140*/  LDC R24, c[0x0][0x638] ;  /* 0x00018e00ff187b82 */ /* 0x000e220000000800 */
[-CC-:B---3--:R-:W-:Y:S02]  /*1150*/  SHF.R.U64 R36, R34, R31.reuse, R8.reuse ;  /* 0x0000001f22247219 */ /* 0x188fe40000001208 */
[-C--:B------:R-:W-:Y:S02]  /*1160*/  SHF.L.U32 R2, R2, R31.reuse, RZ ;  /* 0x0000001f02027219 */ /* 0x080fe400000006ff */
[----:B------:R-:W-:Y:S01]  /*1170*/  SHF.R.U32.HI R9, RZ, R31, R8 ;  /* 0x0000001fff097219 */ /* 0x000fe20000011608 */
[----:B------:R-:W-:Y:S01]  /*1180*/  IMAD.MOV.U32 R8, RZ, RZ, R36 ;  /* 0x000000ffff087224 */ /* 0x000fe200078e0024 */
[----:B------:R-:W-:Y:S01]  /*1190*/  LOP3.LUT R15, RZ, R2, RZ, 0x33, !PT ;  /* 0x00000002ff0f7212 */ /* 0x000fe200078e33ff */
[----:B------:R-:W3:Y:S01]  /*11a0*/  LDC R28, c[0x0][0x610] ;  /* 0x00018400ff1c7b82 */ /* 0x000ee20000000800 */
[----:B------:R-:W-:Y:S05]  /*11b0*/  @!P0 BRA `(.L_x_14) ;  /* 0x0000000000288947 */ /* 0x000fea0003800000 */
[----:B------:R-:W4:Y:S02]  /*11c0*/  LDC R13, c[0x0][0x64c] ;  /* 0x00019300ff0d7b82 */ /* 0x000f240000000800 */
[----:B----4-:R-:W-:-:S05]  /*11d0*/  IADD3 R13, P0, R36, R13, RZ ;  /* 0x0000000d240d7210 */ /* 0x010fca0007f1e0ff */
        /* <DEDUP_REMOVED lines=8> */
.L_x_14:
[----:B--2---:R-:W-:Y:S01]  /*1260*/  SHF.R.U64 R7, R8, R22, R9 ;  /* 0x0000001608077219 */ /* 0x004fe20000001209 */
[----:B-1----:R-:W-:Y:S01]  /*1270*/  VIADD R8, R29, 0xffffffff ;  /* 0xffffffff1d087836 */ /* 0x002fe20000000000 */
[----:B------:R-:W-:Y:S01]  /*1280*/  SHF.L.U32 R2, R26, R31, RZ ;  /* 0x0000001f1a027219 */ /* 0x000fe200000006ff */
[----:B------:R-:W-:Y:S01]  /*1290*/  @P1 IMAD R21, R25, R20, R6 ;  /* 0x0000001419151224 */ /* 0x000fe200078e0206 */
[----:B------:R-:W-:Y:S01]  /*12a0*/  LOP3.LUT R15, R34, R15, RZ, 0xc0, !PT ;  /* 0x0000000f220f7212 */ /* 0x000fe200078ec0ff */
[----:B------:R-:W-:Y:S01]  /*12b0*/  IMAD.MOV R9, RZ, RZ, -R7 ;  /* 0x000000ffff097224 */ /* 0x000fe200078e0a07 */
[----:B------:R-:W-:-:S03]  /*12c0*/  LOP3.LUT R8, R27, R8, RZ, 0xc0, !PT ;  /* 0x000000081b087212 */ /* 0x000fc600078ec0ff */
[----:B------:R-:W-:Y:S02]  /*12d0*/  IMAD R6, R2, R7, R15 ;  /* 0x0000000702067224 */ /* 0x000fe400078e020f */
[----:B0-----:R-:W-:Y:S02]  /*12e0*/  IMAD R2, R9, R24, R36 ;  /* 0x0000001809027224 */ /* 0x001fe400078e0224 */
[----:B---3--:R-:W-:Y:S02]  /*12f0*/  IMAD R19, R6, R28, R21 ;  /* 0x0000001c06137224 */ /* 0x008fe400078e0215 */
[----:B------:R-:W-:Y:S02]  /*1300*/  IMAD R2, R2, R29, R8 ;  /* 0x0000001d02027224 */ /* 0x000fe400078e0208 */
[----:B------:R-:W-:-:S03]  /*1310*/  IMAD.MOV.U32 R6, RZ, RZ, 0x1 ;  /* 0x00000001ff067424 */ /* 0x000fc600078e00ff */
[----:B------:R-:W-:Y:S02]  /*1320*/  SEL R22, R2, R19, !P1 ;  /* 0x0000001302167207 */ /* 0x000fe40004800000 */
[----:B------:R-:W-:Y:S01]  /*1330*/  SEL R19, R19, R2, !P1 ;  /* 0x0000000213137207 */ /* 0x000fe20004800000 */
[----:B------:R-:W-:Y:S01]  /*1340*/  IMAD.MOV.U32 R2, RZ, RZ, R30 ;  /* 0x000000ffff027224 */ /* 0x000fe200078e001e */
[----:B------:R-:W-:-:S07]  /*1350*/  PRMT R8, R6, 0x7610, R8 ;  /* 0x0000761006087816 */ /* 0x000fce0000000008 */
.L_x_12:
[----:B------:R-:W-:Y:S05]  /*1360*/  @!P2 BRA `(.L_x_15) ;  /* 0x00000000000ca947 */ /* 0x000fea0003800000 */
[----:B------:R-:W-:Y:S01]  /*1370*/  UCGABAR_WAIT ;  /* 0x0000000000007dc7 */ /* 0x000fe20008000000 */
[----:B------:R-:W-:Y:S01]  /*1380*/  CCTL.IVALL ;  /* 0x00000000ff00798f */ /* 0x000fe20002000000 */
[----:B------:R-:W-:Y:S05]  /*1390*/  BRA `(.L_x_16) ;  /* 0x0000000000047947 */ /* 0x000fea0003800000 */
.L_x_15:
[----:B------:R-:W-:Y:S06]  /*13a0*/  BAR.SYNC.DEFER_BLOCKING 0x0 ;  /* 0x0000000000007b1d */ /* 0x000fec0000010000 */
.L_x_16:
[----:B------:R-:W-:Y:S05]  /*13b0*/  @!P4 BRA `(.L_x_17) ;  /* 0x0000009c00d0c947 */ /* 0x000fea0003800000 */
[----:B------:R-:W-:-:S13]  /*13c0*/  ISETP.GT.U32.AND P0, PT, R35, 0x1, PT ;  /* 0x000000012300780c */ /* 0x000fda0003f04070 */
[----:B------:R-:W-:Y:S05]  /*13d0*/  @P0 EXIT ;  /* 0x000000000000094d */ /* 0x000fea0003800000 */
.L_x_18:
[----:B------:R-:W-:-:S08]  /*13e0*/  NOP ;  /* 0x0000000000007918 */ /* 0x000fd00000000000 */
[----:B------:R-:W1:Y:S02]  /*13f0*/  USETMAXREG.TRY_ALLOC.CTAPOOL UP0, 0xe8 ;  /* 0x000000e8000079c8 */ /* 0x000e640008000600 */
[----:B-1----:R-:W-:-:S13]  /*1400*/  PLOP3.LUT P0, PT, PT, PT, UP0, 0x80, 0x0 ;  /* 0x000000000000781c */ /* 0x002fda0003f0f008 */
[----:B------:R-:W-:Y:S05]  /*1410*/  @!P0 BRA `(.L_x_18) ;  /* 0xfffffffc00f08947 */ /* 0x000fea000383ffff */
[----:B------:R-:W-:-:S13]  /*1420*/  LOP3.LUT P0, RZ, R8, 0xff, RZ, 0xc0, !PT ;  /* 0x000000ff08ff7812 */ /* 0x000fda000780c0ff */
[----:B------:R-:W-:Y:S05]  /*1430*/  @!P0 EXIT ;  /* 0x000000000000894d */ /* 0x000fea0003800000 */
[----:B------:R-:W1:Y:S01]  /*1440*/  S2UR UR4, SR_CgaCtaId ;  /* 0x00000000000479c3 */ /* 0x000e620000008800 */
[----:B------:R-:W-:Y:S01]  /*1450*/  VIADD R14, R14, 0xffffffff ;  /* 0xffffffff0e0e7836 */ /* 0x000fe20000000000 */
[CC--:B------:R-:W-:Y:S01]  /*1460*/  LEA.HI R4, R0.reuse, R3.reuse, RZ, 0x2 ;  /* 0x0000000300047211 */ /* 0x0c0fe200078f10ff */
[----:B------:R-:W-:Y:S01]  /*1470*/  UMOV UR40, 0x400 ;  /* 0x0000040000287882 */ /* 0x000fe20000000000 */
[----:B------:R-:W-:Y:S01]  /*1480*/  LEA.HI R0, R0, R3, RZ, 0x5 ;  /* 0x0000000300007211 */ /* 0x000fe200078f28ff */
[----:B------:R-:W-:Y:S01]  /*1490*/  UISETP.LT.AND UP0, UPT, UR38, 0x1, UPT ;  /* 0x000000012600788c */ /* 0x000fe2000bf01270 */
[----:B------:R-:W-:Y:S01]  /*14a0*/  R2UR UR41, R14 ;  /* 0x000000000e2972ca */ /* 0x000fe200000e0000 */
[----:B------:R-:W-:Y:S01]  /*14b0*/  ULDC UR5, c[0x0][0x284] ;  /* 0x0000a10000057ab9 */ /* 0x000fe20000000800 */
[--C-:B------:R-:W-:Y:S01]  /*14c0*/  SHF.R.S32.HI R116, RZ, 0x2, R4.reuse ;  /* 0x00000002ff747819 */ /* 0x100fe20000011404 */
[----:B------:R-:W-:Y:S01]  /*14d0*/  USEL UR43, UR38, 0x1, UP0 ;  /* 0x00000001262b7887 */ /* 0x000fe20008000000 */
[----:B------:R-:W-:Y:S01]  /*14e0*/  SHF.R.S32.HI R5, RZ, 0x1f, R4 ;  /* 0x0000001fff057819 */ /* 0x000fe20000011404 */
[----:B------:R-:W-:Y:S01]  /*14f0*/  USHF.L.U32 UR39, UR38, 0x1, URZ ;  /* 0x0000000126277899 */ /* 0x000fe2000800063f */
[----:B------:R-:W-:Y:S01]  /*1500*/  LOP3.LUT R118, R4, 0xfffffffc, RZ, 0xc0, !PT ;  /* 0xfffffffc04767812 */ /* 0x000fe200078ec0ff */
[----:B------:R-:W-:Y:S01]  /*1510*/  UIADD3 UR43, -UR43, UR38, URZ ;  /* 0x000000262b2b7290 */ /* 0x000fe2000fffe13f */
[----:B------:R-:W-:-:S02]  /*1520*/  LEA.HI R5, R5, R116, RZ, 0x3 ;  /* 0x0000007405057211 */ /* 0x000fc400078f18ff */
[----:B------:R-:W-:Y:S01]  /*1530*/  ISETP.NE.AND P0, PT, R14, RZ, PT ;  /* 0x000000ff0e00720c */ /* 0x000fe20003f05270 */
[----:B------:R-:W-:Y:S01]  /*1540*/  IMAD.IADD R118, R3, 0x1, -R118 ;  /* 0x0000000103767824 */ /* 0x000fe200078e0a76 */
[----:B------:R-:W-:Y:S01]  /*1550*/  LOP3.LUT R5, R5, 0xfffffff8, RZ, 0xc0, !PT ;  /* 0xfffffff805057812 */ /* 0x000fe200078ec0ff */
[----:B------:R-:W-:Y:S01]  /*1560*/  USHF.L.U32 UR41, UR41, 0x3, URZ ;  /* 0x0000000329297899 */ /* 0x000fe2000800063f */
[----:B------:R-:W-:-:S03]  /*1570*/  SEL R125, RZ, 0x1, P0 ;  /* 0x00000001ff7d7807 */ /* 0x000fc60000000000 */
[----:B------:R-:W-:Y:S01]  /*1580*/  IMAD.IADD R116, R116, 0x1, -R5 ;  /* 0x0000000174747824 */ /* 0x000fe200078e0a05 */
[----:B-1----:R-:W-:Y:S01]  /*1590*/  ULEA UR40, UR4, UR40, 0x18 ;  /* 0x0000002804287291 */ /* 0x002fe2000f8ec03f */
[----:B------:R-:W-:Y:S01]  /*15a0*/  SHF.R.S32.HI R5, RZ, 0x5, R0 ;  /* 0x00000005ff057819 */ /* 0x000fe20000011400 */
[----:B------:R-:W-:Y:S02]  /*15b0*/  IMAD.U32 R120, RZ, RZ, UR41 ;  /* 0x00000029ff787e24 */ /* 0x000fe4000f8e00ff */
[----:B------:R-:W-:Y:S01]  /*15c0*/  UIADD3 UR42, UR40, 0x40, URZ ;  /* 0x00000040282a7890 */ /* 0x000fe2000fffe03f */
[--C-:B------:R-:W-:Y:S01]  /*15d0*/  SHF.R.S32.HI R117, RZ, 0x1f, R116.reuse ;  /* 0x0000001fff757819 */ /* 0x100fe20000011474 */
[C-C-:B------:R-:W-:Y:S01]  /*15e0*/  IMAD R123, R5.reuse, -0x10, -R116.reuse ;  /* 0xfffffff0057b7824 */ /* 0x140fe200078e0a74 */
[C---:B------:R-:W-:Y:S02]  /*15f0*/  LOP3.LUT R122, R120.reuse, 0x8, RZ, 0xc0, !PT ;  /* 0x00000008787a7812 */ /* 0x040fe400078ec0ff */
[----:B------:R-:W-:Y:S01]  /*1600*/  LOP3.LUT R120, R120, 0x8, RZ, 0xc, !PT ;  /* 0x0000000878787812 */ /* 0x000fe200078e0cff */
[----:B------:R-:W-:Y:S01]  /*1610*/  IMAD.U32 R119, RZ, RZ, UR42 ;  /* 0x0000002aff777e24 */ /* 0x000fe2000f8e00ff */
[----:B------:R-:W-:Y:S01]  /*1620*/  LOP3.LUT R122, R122, 0x18, RZ, 0x3c, !PT ;  /* 0x000000187a7a7812 */ /* 0x000fe200078e3cff */
[----:B------:R-:W-:-:S04]  /*1630*/  IMAD.WIDE R116, R5, 0x10, R116 ;  /* 0x0000001005747825 */ /* 0x000fc800078e0274 */
[----:B------:R-:W-:Y:S02]  /*1640*/  VIADD R121, R119, UR41 ;  /* 0x0000002977797c36 */ /* 0x000fe40008000000 */
[----:B------:R-:W-:-:S07]  /*1650*/  VIADD R123, R123, UR5 ;  /* 0x000000057b7b7c36 */ /* 0x000fce0008000000 */
.L_x_218:
[----:B------:R-:W-:Y:S01]  /*1660*/  SHF.L.U32 R0, R125, 0x1f, RZ ;  /* 0x0000001f7d007819 */ /* 0x000fe200000006ff */
[----:B------:R-:W-:Y:S02]  /*1670*/  ULDC UR4, c[0x0][0x28c] ;  /* 0x0000a30000047ab9 */ /* 0x000fe40000000800 */
[----:B------:R-:W-:Y:S01]  /*1680*/  ISETP.LT.AND P1, PT, RZ, UR4, PT ;  /* 0x00000004ff007c0c */ /* 0x000fe2000bf21270 */
[----:B-1----:R-:W1:Y:S02]  /*1690*/  SYNCS.PHASECHK.TRANS64.TRYWAIT P0, [R119+UR41], R0 ;  /* 0x00000000770075a7 */ /* 0x002e640008000169 */
[----:B-1-34-:R-:W-:Y:S10]  /*16a0*/  @!P0 BRA `(.L_x_19) ;  /* 0x000000ac00388947 */ /* 0x01aff40003800000 */
.L_x_239:
[----:B------:R-:W-:Y:S05]  /*16b0*/  @P1 BRA `(.L_x_20) ;  /* 0x0000000000401947 */ /* 0x000fea0003800000 */
[----:B-1----:R-:W-:Y:S01]  /*16c0*/  MOV R0, 0x0 ;  /* 0x0000000000007802 */ /* 0x002fe20000000f00 */
[----:B------:R-:W-:Y:S01]  /*16d0*/  ULDC.64 UR4, c[0x4][0x68] ;  /* 0x01001a0000047ab9 */ /* 0x000fe20000000a00 */
[----:B------:R-:W-:Y:S01]  /*16e0*/  ULDC.64 UR6, c[0x4][0x8] ;  /* 0x0100020000067ab9 */ /* 0x000fe20000000a00 */
[----:B------:R-:W-:Y:S01]  /*16f0*/  IMAD.U32 R4, RZ, RZ, UR4 ;  /* 0x00000004ff047e24 */ /* 0x000fe2000f8e00ff */
[----:B------:R1:W2:Y:S01]  /*1700*/  LDC.64 R14, c[0x4][R0] ;  /* 0x01000000000e7b82 */ /* 0x0002a20000000a00 */
[----:B------:R-:W-:Y:S01]  /*1710*/  IMAD.U32 R5, RZ, RZ, UR5 ;  /* 0x00000005ff057e24 */ /* 0x000fe2000f8e00ff */
[----:B------:R-:W-:Y:S01]  /*1720*/  ULDC.64 UR4, c[0x4][0x70] ;  /* 0x01001c0000047ab9 */ /* 0x000fe20000000a00 */
[----:B------:R-:W-:Y:S02]  /*1730*/  IMAD.U32 R10, RZ, RZ, UR6 ;  /* 0x00000006ff0a7e24 */ /* 0x000fe4000f8e00ff */
[----:B------:R-:W-:Y:S02]  /*1740*/  IMAD.U32 R6, RZ, RZ, UR4 ;  /* 0x00000004ff067e24 */ /* 0x000fe4000f8e00ff */
[----:B------:R-:W-:-:S02]  /*1750*/  IMAD.U32 R7, RZ, RZ, UR5 ;  /* 0x00000005ff077e24 */ /* 0x000fc4000f8e00ff */
[----:B------:R-:W-:Y:S02]  /*1760*/  IMAD.U32 R11, RZ, RZ, UR7 ;  /* 0x00000007ff0b7e24 */ /* 0x000fe4000f8e00ff */
[----:B------:R-:W-:Y:S02]  /*1770*/  IMAD.MOV.U32 R8, RZ, RZ, 0x1e1 ;  /* 0x000001e1ff087424 */ /* 0x000fe400078e00ff */
[----:B0-----:R-:W-:Y:S02]  /*1780*/  IMAD.MOV.U32 R12, RZ, RZ, 0x1 ;  /* 0x00000001ff0c7424 */ /* 0x001fe400078e00ff */
[----:B-1----:R-:W-:-:S07]  /*1790*/  IMAD.MOV.U32 R13, RZ, RZ, RZ ;  /* 0x000000ffff0d7224 */ /* 0x002fce00078e00ff */
[----:B------:R-:W-:-:S07]  /*17a0*/  LEPC R20, `(.L_x_20) ;  /* 0x000000001014794e */ /* 0x000fce0000000000 */
[----:B--2--5:R-:W-:Y:S05]  /*17b0*/  CALL.ABS.NOINC R14 ;  /* 0x000000000e007343 */ /* 0x024fea0003c00000 */
.L_x_20:
[----:B-1----:R-:W-:-:S04]  /*17c0*/  LOP3.LUT R0, R16, 0x1, RZ, 0xfc, !PT ;  /* 0x0000000110007812 */ /* 0x002fc800078efcff */
[----:B------:R-:W-:-:S13]  /*17d0*/  ISETP.NE.AND P0, PT, R0, 0x3, PT ;  /* 0x000000030000780c */ /* 0x000fda0003f05270 */
[----:B------:R-:W-:Y:S05]  /*17e0*/  @!P0 BRA `(.L_x_21) ;  /* 0x0000000000048947 */ /* 0x000fea0003800000 */
[----:B------:R-:W-:Y:S01]  /*17f0*/  BPT.TRAP 0x1 ;  /* 0x000000040000795c */ /* 0x000fe20000300000 */
.L_x_21:
[----:B------:R-:W-:Y:S02]  /*1800*/  IMAD.U32 R3, RZ, RZ, UR36 ;  /* 0x00000024ff037e24 */ /* 0x000fe4000f8e00ff */
[----:B------:R-:W-:-:S03]  /*1810*/  IMAD.U32 R0, RZ, RZ, UR37 ;  /* 0x00000025ff007e24 */ /* 0x000fc6000f8e00ff */
[----:B------:R-:W-:Y:S02]  /*1820*/  LEA R3, R3, UR40, 0x3 ;  /* 0x0000002803037c11 */ /* 0x000fe4000f8e18ff */
[----:B------:R-:W-:-:S04]  /*1830*/  SHF.L.U32 R0, R0, 0x1f, RZ ;  /* 0x0000001f00007819 */ /* 0x000fc800000006ff */
[----:B------:R1:W2:Y:S01]  /*1840*/  SYNCS.PHASECHK.TRANS64.TRYWAIT P1, [R3+URZ], R0 ;  /* 0x00000000030075a7 */ /* 0x0002a2000802017f */
[----:B------:R-:W-:Y:S05]  /*1850*/  @!P0 BRA `(.L_x_22) ;  /* 0x0000000000048947 */ /* 0x000fea0003800000 */
[----:B------:R-:W-:Y:S01]  /*1860*/  BPT.TRAP 0x1 ;  /* 0x000000040000795c */ /* 0x000fe20000300000 */
.L_x_22:
[----:B------:R-:W-:-:S05]  /*1870*/  IMAD.U32 R4, RZ, RZ, UR43 ;  /* 0x0000002bff047e24 */ /* 0x000fca000f8e00ff */
[----:B------:R-:W-:Y:S01]  /*1880*/  ISETP.GE.AND P2, PT, R4, 0x1, PT ;  /* 0x000000010400780c */ /* 0x000fe20003f46270 */
[----:B--2---:R-:W-:-:S12]  /*1890*/  @P1 BRA `(.L_x_23) ;  /* 0x0000000000081947 */ /* 0x004fd80003800000 */
[----:B------:R-:W2:Y:S02]  /*18a0*/  SYNCS.PHASECHK.TRANS64.TRYWAIT P1, [R3+URZ], R0 ;  /* 0x00000000030075a7 */ /* 0x000ea4000802017f */
[----:B--2---:R-:W-:Y:S05]  /*18b0*/  @!P1 BRA `(.L_x_24) ;  /* 0x000000a800c89947 */ /* 0x004fea0003800000 */
.L_x_23:
[----:B------:R-:W-:Y:S05]  /*18c0*/  WARPSYNC.ALL ;  /* 0x0000000000007948 */ /* 0x000fea0003800000 */
[----:B------:R-:W-:Y:S01]  /*18d0*/  UIADD3 UR5, UR40, 0x100, URZ ;  /* 0x0000010028057890 */ /* 0x000fe2000fffe03f */
[----:B------:R-:W-:Y:S01]  /*18e0*/  WARPGROUP.ARRIVE ;  /* 0x00000000000079c5 */ /* 0x000fe20000000000 */
[----:B------:R-:W-:Y:S02]  /*18f0*/  UIADD3 UR4, UR40, 0xc100, URZ ;  /* 0x0000c10028047890 */ /* 0x000fe4000fffe03f */
[----:B------:R-:W-:Y:S02]  /*1900*/  USHF.R.U32.HI UR5, URZ, 0x4, UR5 ;  /* 0x000000043f057899 */ /* 0x000fe40008011605 */
[----:B------:R-:W-:-:S02]  /*1910*/  USHF.R.U32.HI UR4, URZ, 0x4, UR4 ;  /* 0x000000043f047899 */ /* 0x000fc40008011604 */
[----:B------:R-:W-:Y:S02]  /*1920*/  ULOP3.LUT UR5, UR5, 0x3fff, URZ, 0xc0, !UPT ;  /* 0x00003fff05057892 */ /* 0x000fe4000f8ec03f */
[----:B------:R-:W-:Y:S02]  /*1930*/  ULOP3.LUT UR4, UR4, 0x3fff, URZ, 0xc0, !UPT ;  /* 0x00003fff04047892 */ /* 0x000fe4000f8ec03f */
[----:B------:R-:W-:Y:S02]  /*1940*/  ULOP3.LUT UR8, UR5, 0x10000, URZ, 0xfc, !UPT ;  /* 0x0001000005087892 */ /* 0x000fe4000f8efc3f */
[----:B------:R-:W-:Y:S02]  /*1950*/  ULOP3.LUT UR9, UR4, 0x10000, URZ, 0xfc, !UPT ;  /* 0x0001000004097892 */ /* 0x000fe4000f8efc3f */
[----:B------:R-:W-:Y:S02]  /*1960*/  ULEA UR6, UR36, UR8, 0xa ;  /* 0x0000000824067291 */ /* 0x000fe4000f8e503f */
[----:B------:R-:W-:Y:S01]  /*1970*/  UIMAD UR4, UR36, 0xb00, UR9 ;  /* 0x00000b00240478a4 */ /* 0x000fe2000f8e0209 */
[----:B------:R-:W-:Y:S01]  /*1980*/  UMOV UR13, 0x40000040 ;  /* 0x40000040000d7882 */ /* 0x000fe20000000000 */
[----:B------:R-:W-:-:S02]  /*1990*/  UMOV UR15, 0x40000040 ;  /* 0x40000040000f7882 */ /* 0x000fc40000000000 */
[----:B------:R-:W-:Y:S01]  /*19a0*/  UIADD3 UR5, UR4, 0x80, URZ ;  /* 0x0000008004057890 */ /* 0x000fe2000fffe03f */
[----:B------:R-:W-:Y:S02]  /*19b0*/  UMOV UR12, UR6 ;  /* 0x00000006000c7c82 */ /* 0x000fe40008000000 */
[----:B------:R-:W-:Y:S01]  /*19c0*/  UMOV UR14, UR4 ;  /* 0x00000004000e7c82 */ /* 0x000fe20008000000 */
[----:B------:R-:W-:Y:S01]  /*19d0*/  UIADD3 UR7, UR4, 0x100, URZ ;  /* 0x0000010004077890 */ /* 0x000fe2000fffe03f */
[----:B------:R-:W-:Y:S01]  /*19e0*/  IGMMA.64x16x32.S8.S8 R104, gdesc[UR12], RZ, !UPT, gsb0 ;  /* 0x006000000c6879f1 */ /* 0x000fe2000c0410ff */
[----:B------:R-:W-:Y:S01]  /*19f0*/  UMOV UR15, 0x40000040 ;  /* 0x40000040000f7882 */ /* 0x000fe20000000000 */
[----:B------:R-:W-:Y:S01]  /*1a00*/  UMOV UR14, UR5 ;  /* 0x00000005000e7c82 */ /* 0x000fe20008000000 */
[----:B------:R-:W-:Y:S02]  /*1a10*/  UIADD3 UR10, UR4, 0x180, URZ ;  /* 0x00000180040a7890 */ /* 0x000fe4000fffe03f */
[----:B------:R-:W-:Y:S01]  /*1a20*/  UIADD3 UR5, UR4, 0x200, URZ ;  /* 0x0000020004057890 */ /* 0x000fe2000fffe03f */
[----:B------:R-:W-:-:S02]  /*1a30*/  WARPGROUP.DEPBAR.LE gsb0, 0x0 ;  /* 0x00008000000079c5 */ /* 0x000fc40000010000 */
[----:B------:R-:W-:-:S06]  /*1a40*/  WARPGROUP.ARRIVE ;  /* 0x00000000000079c5 */ /* 0x000fcc0000000000 */
[----:B------:R-:W-:Y:S01]  /*1a50*/  IGMMA.64x16x32.S8.S8 R96, gdesc[UR12], RZ, !UPT, gsb0 ;  /* 0x006000000c6079f1 */ /* 0x000fe2000c0410ff */
[----:B------:R-:W-:Y:S01]  /*1a60*/  UMOV UR14, UR7 ;  /* 0x00000007000e7c82 */ /* 0x000fe20008000000 */
[----:B------:R-:W-:Y:S01]  /*1a70*/  UMOV UR15, 0x40000040 ;  /* 0x40000040000f7882 */ /* 0x000fe20000000000 */
[----:B------:R-:W-:Y:S01]  /*1a80*/  UIADD3 UR7, UR4, 0x280, URZ ;  /* 0x0000028004077890 */ /* 0x000fe2000fffe03f */
[----:B------:R-:W-:Y:S02]  /*1a90*/  WARPGROUP.DEPBAR.LE gsb0, 0x0 ;  /* 0x00008000000079c5 */ /* 0x000fe40000010000 */
        /* <DEDUP_REMOVED lines=50> */
[----:B------:R-:W-:Y:S02]  /*1dc0*/  UIADD3 UR12, UR6, 0x2, URZ ;  /* 0x00000002060c7890 */ /* 0x000fe4000fffe03f */
[----:B------:R-:W-:Y:S01]  /*1dd0*/  UIADD3 UR14, UR4, 0x2, URZ ;  /* 0x00000002040e7890 */ /* 0x000fe2000fffe03f */
[----:B------:R-:W-:Y:S01]  /*1de0*/  UMOV UR13, 0x40000040 ;  /* 0x40000040000d7882 */ /* 0x000fe20000000000 */
[----:B------:R-:W-:Y:S01]  /*1df0*/  UMOV UR15, 0x40000040 ;  /* 0x40000040000f7882 */ /* 0x000fe20000000000 */
[----:B------:R-:W-:Y:S02]  /*1e00*/  WARPGROUP.DEPBAR.LE gsb0, 0x0 ;  /* 0x00008000000079c5 */ /* 0x000fe40000010000 */
[----:B------:R-:W-:-:S06]  /*1e10*/  WARPGROUP.ARRIVE ;  /* 0x00000000000079c5 */ /* 0x000fcc0000000000 */
[----:B------:R-:W-:Y:S01]  /*1e20*/  IGMMA.64x16x32.S8.S8 R104, gdesc[UR12], R104, gsb0 ;  /* 0x006000000c6879f1 */ /* 0x000fe20008041068 */
[----:B------:R-:W-:Y:S01]  /*1e30*/  UMOV UR14, UR5 ;  /* 0x00000005000e7c82 */ /* 0x000fe20008000000 */
[----:B------:R-:W-:Y:S01]  /*1e40*/  UMOV UR15, 0x40000040 ;  /* 0x40000040000f7882 */ /* 0x000fe20000000000 */
[----:B------:R-:W-:Y:S01]  /*1e50*/  UIADD3 UR5, UR4, 0x202, URZ ;  /* 0x0000020204057890 */ /* 0x000fe2000fffe03f */
        /* <DEDUP_REMOVED lines=431> */
[----:B------:R-:W-:Y:S02]  /*3950*/  UIADD3 UR7, UR4, 0xa06, URZ ;  /* 0x00000a0604077890 */ /* 0x000fe4000fffe03f */
        /* <DEDUP_REMOVED lines=23> */
[----:B------:R-:W-:Y:S03]  /*3ad0*/  IGMMA.64x16x32.S8.S8 R24, gdesc[UR12], R24, gsb0 ;  /* 0x006000000c1879f1 */ /* 0x000fe60008041018 */
[----:B------:R-:W-:Y:S02]  /*3ae0*/  WARPGROUP.DEPBAR.LE gsb0, 0x0 ;  /* 0x00008000000079c5 */ /* 0x000fe40000010000 */
[----:B------:R-:W-:Y:S05]  /*3af0*/  @!P2 BRA `(.L_x_25) ;  /* 0x000000240004a947 */ /* 0x000fea0003800000 */
[----:B------:R-:W-:Y:S01]  /*3b00*/  UIADD3 UR10, UR36, 0x1, URZ ;  /* 0x00000001240a7890 */ /* 0x000fe2000fffe03f */
[----:B-12---:R-:W-:Y:S02]  /*3b10*/  IMAD.U32 R0, RZ, RZ, UR43 ;  /* 0x0000002bff007e24 */ /* 0x006fe4000f8e00ff */
[----:B------:R-:W-:Y:S01]  /*3b20*/  IMAD.U32 R3, RZ, RZ, UR36 ;  /* 0x00000024ff037e24 */ /* 0x000fe2000f8e00ff */
[----:B------:R-:W-:-:S04]  /*3b30*/  UISETP.NE.AND UP0, UPT, UR10, 0x3, UPT ;  /* 0x000000030a00788c */ /* 0x000fc8000bf05270 */
[----:B------:R-:W-:Y:S02]  /*3b40*/  USEL UR4, URZ, 0x1, UP0 ;  /* 0x000000013f047887 */ /* 0x000fe40008000000 */
[----:B------:R-:W-:Y:S02]  /*3b50*/  USEL UR10, UR10, URZ, UP0 ;  /* 0x0000003f0a0a7287 */ /* 0x000fe40008000000 */
[----:B------:R-:W-:-:S06]  /*3b60*/  ULOP3.LUT UR4, UR37, UR4, URZ, 0x3c, !UPT ;  /* 0x0000000425047292 */ /* 0x000fcc000f8e3c3f */
[----:B------:R-:W-:-:S07]  /*3b70*/  IMAD.U32 R6, RZ, RZ, UR4 ;  /* 0x00000004ff067e24 */ /* 0x000fce000f8e00ff */
.L_x_32:
[----:B------:R-:W-:Y:S05]  /*3b80*/  @!P0 BRA `(.L_x_26) ;  /* 0x0000000000048947 */ /* 0x000fea0003800000 */
[----:B------:R-:W-:Y:S01]  /*3b90*/  BPT.TRAP 0x1 ;  /* 0x000000040000795c */ /* 0x000fe20000300000 */
.L_x_26:
[----:B------:R-:W-:Y:S01]  /*3ba0*/  ULEA UR4, UR10, UR40, 0x3 ;  /* 0x000000280a047291 */ /* 0x000fe2000f8e183f */
[----:B------:R-:W-:-:S08]  /*3bb0*/  SHF.L.U32 R4, R6, 0x1f, RZ ;  /* 0x0000001f06047819 */ /* 0x000fd000000006ff */
[----:B------:R1:W2:Y:S01]  /*3bc0*/  SYNCS.PHASECHK.TRANS64.TRYWAIT P1, [UR4], R4 ;  /* 0x00000004ff0075a7 */ /* 0x0002a20008020144 */
[----:B------:R-:W-:Y:S05]  /*3bd0*/  @!P0 BRA `(.L_x_27) ;  /* 0x0000000000048947 */ /* 0x000fea0003800000 */
[----:B------:R-:W-:Y:S01]  /*3be0*/  BPT.TRAP 0x1 ;  /* 0x000000040000795c */ /* 0x000fe20000300000 */
.L_x_27:
[----:B--2---:R-:W-:Y:S05]  /*3bf0*/  @P1 BRA `(.L_x_28) ;  /* 0x0000000000081947 */ /* 0x004fea0003800000 */
[----:B------:R-:W2:Y:S02]  /*3c00*/  SYNCS.PHASECHK.TRANS64.TRYWAIT P1, [UR4], R4 ;  /* 0x00000004ff0075a7 */ /* 0x000ea40008020144 */
[----:B--2---:R-:W-:Y:S05]  /*3c10*/  @!P1 BRA `(.L_x_29) ;  /* 0x0000008800049947 */ /* 0x004fea0003800000 */
.L_x_28:
[----:B------:R-:W-:Y:S01]  /*3c20*/  ULEA UR12, UR10, UR8, 0xa ;  /* 0x000000080a0c7291 */ /* 0x000fe2000f8e503f */
[----:B------:R-:W-:Y:S01]  /*3c30*/  WARPGROUP.ARRIVE ;  /* 0x00000000000079c5 */ /* 0x000fe20000000000 */
[----:B------:R-:W-:Y:S01]  /*3c40*/  UIMAD UR11, UR10, 0xb00, UR9 ;  /* 0x00000b000a0b78a4 */ /* 0x000fe2000f8e0209 */
[----:B------:R-:W-:Y:S01]  /*3c50*/  UMOV UR5, 0x40000040 ;  /* 0x4000004000057882 */ /* 0x000fe20000000000 */
[----:B------:R-:W-:Y:S02]  /*3c60*/  UMOV UR7, 0x40000040 ;  /* 0x4000004000077882 */ /* 0x000fe40000000000 */
[----:B------:R-:W-:Y:S01]  /*3c70*/  UIADD3 UR13, UR11, 0x80, URZ ;  /* 0x000000800b0d7890 */ /* 0x000fe2000fffe03f */
[----:B------:R-:W-:Y:S02]  /*3c80*/  UMOV UR4, UR12 ;  /* 0x0000000c00047c82 */ /* 0x000fe40008000000 */
[----:B------:R-:W-:Y:S01]  /*3c90*/  UMOV UR6, UR11 ;  /* 0x0000000b00067c82 */ /* 0x000fe20008000000 */
[----:B------:R-:W-:Y:S01]  /*3ca0*/  UIADD3 UR14, UR11, 0x100, URZ ;  /* 0x000001000b0e7890 */ /* 0x000fe2000fffe03f */
[----:B------:R-:W-:Y:S01]  /*3cb0*/  IGMMA.64x16x32.S8.S8 R104, gdesc[UR4], R104, gsb0 ;  /* 0x00600000046879f1 */ /* 0x000fe20008041068 */
[----:B------:R-:W-:Y:S01]  /*3cc0*/  UMOV UR7, 0x40000040 ;  /* 0x4000004000077882 */ /* 0x000fe20000000000 */
[----:B------:R-:W-:Y:S01]  /*3cd0*/  UMOV UR6, UR13 ;  /* 0x0000000d00067c82 */ /* 0x000fe20008000000 */
[----:B------:R-:W-:-:S02]  /*3ce0*/  UIADD3 UR15, UR11, 0x180, URZ ;  /* 0x000001800b0f7890 */ /* 0x000fc4000fffe03f */
        /* <DEDUP_REMOVED lines=526> */
[----:B------:R-:W-:Y:S01]  /*5dd0*/  BPT.TRAP 0x1 ;  /* 0x000000040000795c */ /* 0x000fe20000300000 */
.L_x_30:
[----:B------:R-:W-:-:S13]  /*5de0*/  ISETP.NE.AND P1, PT, R113, RZ, PT ;  /* 0x000000ff7100720c */ /* 0x000fda0003f25270 */
[----:B-12---:R-:W-:-:S05]  /*5df0*/  @P1 LEA R4, R3, UR40, 0x3 ;  /* 0x0000002803041c11 */ /* 0x006fca000f8e18ff */
[----:B------:R-:W-:-:S05]  /*5e00*/  @P1 VIADD R5, R4, 0x18 ;  /* 0x0000001804051836 */ /* 0x000fca0000000000 */
[----:B------:R-:W-:-:S04]  /*5e10*/  @P1 PRMT R5, R112, 0x654, R5 ;  /* 0x0000065470051816 */ /* 0x000fc80000000005 */
[----:B------:R1:W-:Y:S01]  /*5e20*/  @P1 SYNCS.ARRIVE.TRANS64.RED.A1T0 RZ, [R5+URZ], RZ ;  /* 0x000000ff05ff19a7 */ /* 0x0003e2000810043f */
[----:B------:R-:W-:-:S13]  /*5e30*/  ISETP.GT.U32.AND P1, PT, R16, 0x1, PT ;  /* 0x000000011000780c */ /* 0x000fda0003f24070 */
[----:B-1----:R-:W-:Y:S05]  /*5e40*/  @P1 BRA `(.L_x_31) ;  /* 0x0000000000041947 */ /* 0x002fea0003800000 */
[----:B------:R-:W-:Y:S01]  /*5e50*/  BPT.TRAP 0x1 ;  /* 0x000000040000795c */ /* 0x000fe20000300000 */
.L_x_31:
[----:B------:R-:W-:Y:S01]  /*5e60*/  UIADD3 UR10, UR10, 0x1, URZ ;  /* 0x000000010a0a7890 */ /* 0x000fe2000fffe03f */
[C---:B------:R-:W-:Y:S01]  /*5e70*/  ISETP.GT.AND P2, PT, R0.reuse, 0x1, PT ;  /* 0x000000010000780c */ /* 0x040fe20003f44270 */
[----:B------:R-:W-:Y:S02]  /*5e80*/  VIADD R3, R3, 0x1 ;  /* 0x0000000103037836 */ /* 0x000fe40000000000 */
[----:B------:R-:W-:Y:S01]  /*5e90*/  UISETP.NE.AND UP0, UPT, UR10, 0x3, UPT ;  /* 0x000000030a00788c */ /* 0x000fe2000bf05270 */
[----:B------:R-:W-:Y:S02]  /*5ea0*/  VIADD R0, R0, 0xffffffff ;  /* 0xffffffff00007836 */ /* 0x000fe40000000000 */
[C---:B------:R-:W-:Y:S01]  /*5eb0*/  ISETP.NE.AND P1, PT, R3.reuse, 0x3, PT ;  /* 0x000000030300780c */ /* 0x040fe20003f25270 */
[----:B------:R-:W-:Y:S02]  /*5ec0*/  USEL UR4, URZ, 0x1, UP0 ;  /* 0x000000013f047887 */ /* 0x000fe40008000000 */
[----:B------:R-:W-:Y:S01]  /*5ed0*/  USEL UR10, UR10, URZ, UP0 ;  /* 0x0000003f0a0a7287 */ /* 0x000fe20008000000 */
[----:B------:R-:W-:-:S03]  /*5ee0*/  SEL R3, R3, RZ, P1 ;  /* 0x000000ff03037207 */ /* 0x000fc60000800000 */
[----:B------:R-:W-:Y:S01]  /*5ef0*/  LOP3.LUT R6, R6, UR4, RZ, 0x3c, !PT ;  /* 0x0000000406067c12 */ /* 0x000fe2000f8e3cff */
[----:B------:R-:W-:Y:S07]  /*5f00*/  @P2 BRA `(.L_x_32) ;  /* 0xffffffdc001c2947 */ /* 0x000fee000383ffff */
.L_x_25:
[----:B-12---:R-:W1:Y:S01]  /*5f10*/  LDC R0, c[0x0][0x28c] ;  /* 0x0000a300ff007b82 */ /* 0x006e620000000800 */
[----:B------:R2:W-:Y:S01]  /*5f20*/  SYNCS.ARRIVE.TRANS64.A1T0 RZ, [R120+UR42], RZ ;  /* 0x000000ff78ff79a7 */ /* 0x0005e2000810002a */
[----:B-1----:R-:W-:-:S13]  /*5f30*/  ISETP.GE.AND P1, PT, R0, 0x1, PT ;  /* 0x000000010000780c */ /* 0x002fda0003f26270 */
[----:B--2---:R-:W-:Y:S05]  /*5f40*/  @!P1 BRA `(.L_x_33) ;  /* 0x0000000000449947 */ /* 0x004fea0003800000 */
[----:B------:R-:W-:Y:S05]  /*5f50*/  @!P0 BRA `(.L_x_34) ;  /* 0x0000000000048947 */ /* 0x000fea0003800000 */
[----:B------:R-:W-:Y:S01]  /*5f60*/  BPT.TRAP 0x1 ;  /* 0x000000040000795c */ /* 0x000fe20000300000 */
.L_x_34:
[----:B------:R-:W-:-:S13]  /*5f70*/  ISETP.NE.AND P0, PT, R113, RZ, PT ;  /* 0x000000ff7100720c */ /* 0x000fda0003f05270 */
[----:B------:R-:W-:-:S05]  /*5f80*/  VOTEU.ANY UP0, P0 ;  /* 0x00000000003f7886 */ /* 0x000fca0000000100 */
[----:B------:R-:W-:-:S06]  /*5f90*/  @UP0 UIADD3 UR4, UR43, UR36, URZ ;  /* 0x000000242b040290 */ /* 0x000fcc000fffe03f */
[----:B------:R-:W-:Y:S02]  /*5fa0*/  IMAD.U32 R4, RZ, RZ, UR4 ;  /* 0x00000004ff047e24 */ /* 0x000fe4000f8e00ff */
[----:B------:R-:W-:Y:S02]  /*5fb0*/  IMAD.U32 R3, RZ, RZ, UR4 ;  /* 0x00000004ff037e24 */ /* 0x000fe4000f8e00ff */
[----:B------:R-:W-:-:S05]  /*5fc0*/  @P0 IMAD.WIDE.U32 R4, R4, -0x55555555, RZ ;  /* 0xaaaaaaab04040825 */ /* 0x000fca00078e00ff */
[----:B------:R-:W-:-:S05]  /*5fd0*/  @P0 SHF.R.U32.HI R0, RZ, 0x1, R5 ;  /* 0x00000001ff000819 */ /* 0x000fca0000011605 */
[----:B------:R-:W-:-:S05]  /*5fe0*/  @P0 IMAD R0, R0, -0x3, R3 ;  /* 0xfffffffd00000824 */ /* 0x000fca00078e0203 */
[----:B------:R-:W-:-:S05]  /*5ff0*/  @P0 LEA R0, R0, UR40, 0x3 ;  /* 0x0000002800000c11 */ /* 0x000fca000f8e18ff */
[----:B------:R-:W-:-:S05]  /*6000*/  @P0 VIADD R3, R0, 0x18 ;  /* 0x0000001800030836 */ /* 0x000fca0000000000 */
[----:B------:R-:W-:-:S04]  /*6010*/  @P0 PRMT R3, R112, 0x654, R3 ;  /* 0x0000065470030816 */ /* 0x000fc80000000003 */
[----:B------:R1:W-:Y:S01]  /*6020*/  @P0 SYNCS.ARRIVE.TRANS64.RED.A1T0 RZ, [R3+URZ], RZ ;  /* 0x000000ff03ff09a7 */ /* 0x0003e2000810043f */
[----:B------:R-:W-:-:S13]  /*6030*/  ISETP.GT.U32.AND P0, PT, R16, 0x1, PT ;  /* 0x000000011000780c */ /* 0x000fda0003f04070 */
[----:B-1----:R-:W-:Y:S05]  /*6040*/  @P0 BRA `(.L_x_33) ;  /* 0x0000000000040947 */ /* 0x002fea0003800000 */
[----:B------:R-:W-:Y:S01]  /*6050*/  BPT.TRAP 0x1 ;  /* 0x000000040000795c */ /* 0x000fe20000300000 */
.L_x_33:
[----:B------:R-:W-:Y:S01]  /*6060*/  SHF.L.U32 R0, R125, 0x1f, RZ ;  /* 0x0000001f7d007819 */ /* 0x000fe200000006ff */
[----:B------:R-:W-:Y:S01]  /*6070*/  UIADD3 UR36, UR39, UR36, URZ ;  /* 0x0000002427247290 */ /* 0x000fe2000fffe03f */
[----:B------:R-:W1:Y:S01]  /*6080*/  LDC R7, c[0x0][0x288] ;  /* 0x0000a200ff077b82 */ /* 0x000e620000000800 */
[----:B------:R-:W-:Y:S01]  /*6090*/  UISETP.GE.U32.AND UP1, UPT, UR39, 0x3, UPT ;  /* 0x000000032700788c */ /* 0x000fe2000bf26070 */
[----:B------:R-:W-:Y:S01]  /*60a0*/  IMAD.SHL.U32 R8, R118, 0x2, RZ ;  /* 0x0000000276087824 */ /* 0x000fe200078e00ff */
[----:B------:R-:W-:Y:S02]  /*60b0*/  UISETP.GT.U32.AND UP0, UPT, UR36, 0x2, UPT ;  /* 0x000000022400788c */ /* 0x000fe4000bf04070 */
[----:B------:R-:W-:Y:S02]  /*60c0*/  UIMAD.WIDE.U32 UR4, UR36, -0x55555555, URZ ;  /* 0xaaaaaaab240478a5 */ /* 0x000fe4000f8e003f */
[----:B------:R-:W-:Y:S01]  /*60d0*/  UISETP.LT.U32.AND UP0, UPT, UR39, 0x3, UP0 ;  /* 0x000000032700788c */ /* 0x000fe20008701070 */
[----:B------:R-:W2:Y:S01]  /*60e0*/  SYNCS.PHASECHK.TRANS64.TRYWAIT P0, [R119+UR41+0x10], R0 ;  /* 0x00001000770075a7 */ /* 0x000ea20008000169 */
[----:B------:R-:W-:Y:S01]  /*60f0*/  USHF.R.U32.HI UR4, URZ, 0x1, UR5 ;  /* 0x000000013f047899 */ /* 0x000fe20008011605 */
[----:B------:R-:W-:Y:S01]  /*6100*/  SHF.R.S32.HI R9, RZ, 0x1f, R8 ;  /* 0x0000001fff097819 */ /* 0x000fe20000011408 */
[----:B------:R-:W-:-:S02]  /*6110*/  USEL UR6, URZ, 0x1, !UP0 ;  /* 0x000000013f067887 */ /* 0x000fc4000c000000 */
[----:B------:R-:W-:Y:S02]  /*6120*/  UIMAD UR36, UR4, -0x3, UR36 ;  /* 0xfffffffd042478a4 */ /* 0x000fe4000f8e0224 */
[----:B------:R-:W-:-:S04]  /*6130*/  ULOP3.LUT UR37, UR37, UR6, URZ, 0x3c, !UPT ;  /* 0x0000000625257292 */ /* 0x000fc8000f8e3c3f */
[----:B------:R-:W-:Y:S01]  /*6140*/  @UP1 ULOP3.LUT UR37, UR37, 0x1, UR4, 0x78, !UPT ;  /* 0x0000000125251892 */ /* 0x000fe2000f8e7804 */
[----:B-12---:R-:W-:Y:S11]  /*6150*/  @!P0 BRA `(.L_x_35) ;  /* 0x0000006000cc8947 */ /* 0x006ff60003800000 */
.L_x_240:
[----:B-1----:R-:W-:Y:S01]  /*6160*/  IMAD.SHL.U32 R0, R19, 0x40, RZ ;  /* 0x0000004013007824 */ /* 0x002fe200078e00ff */
[----:B------:R-:W-:Y:S01]  /*6170*/  ULDC UR6, c[0x0][0x284] ;  /* 0x0000a10000067ab9 */ /* 0x000fe20000000800 */
[----:B------:R-:W-:Y:S01]  /*6180*/  IMAD R11, R22, 0xb0, RZ ;  /* 0x000000b0160b7824 */ /* 0x000fe200078e02ff */
[----:B------:R-:W-:Y:S01]  /*6190*/  SHF.R.S32.HI R21, RZ, 0x1f, R2 ;  /* 0x0000001fff157819 */ /* 0x000fe20000011402 */
[----:B------:R-:W-:Y:S01]  /*61a0*/  ULDC.64 UR4, c[0x0][0x5d0] ;  /* 0x0001740000047ab9 */ /* 0x000fe20000000a00 */
[----:B------:R-:W-:Y:S01]  /*61b0*/  ISETP.GE.AND P0, PT, R0, UR6, PT ;  /* 0x0000000600007c0c */ /* 0x000fe2000bf06270 */
[----:B------:R-:W-:Y:S01]  /*61c0*/  IMAD.WIDE.U32 R4, R2, UR4, R8 ;  /* 0x0000000402047c25 */ /* 0x000fe2000f8e0008 */
[----:B------:R-:W-:Y:S02]  /*61d0*/  SHF.R.S32.HI R20, RZ, 0x1f, R11 ;  /* 0x0000001fff147819 */ /* 0x000fe4000001140b */
[----:B------:R-:W-:Y:S01]  /*61e0*/  ISETP.GE.OR P0, PT, R11, R7, P0 ;  /* 0x000000070b00720c */ /* 0x000fe20000706670 */
[----:B------:R-:W-:Y:S01]  /*61f0*/  IMAD R3, R21, UR4, RZ ;  /* 0x0000000415037c24 */ /* 0x000fe2000f8e02ff */
[----:B------:R-:W-:-:S03]  /*6200*/  IADD3 R4, P1, R11, R4, RZ ;  /* 0x000000040b047210 */ /* 0x000fc60007f3e0ff */
[----:B------:R-:W-:-:S05]  /*6210*/  IMAD R3, R2, UR5, R3 ;  /* 0x0000000502037c24 */ /* 0x000fca000f8e0203 */
[----:B------:R-:W-:-:S03]  /*6220*/  IADD3.X R5, R20, R5, R3, P1, !PT ;  /* 0x0000000514057210 */ /* 0x000fc60000ffe403 */
[----:B------:R-:W-:Y:S05]  /*6230*/  @P0 BRA `(.L_x_36) ;  /* 0x0000004800800947 */ /* 0x000fea0003800000 */
[----:B0-----:R-:W0:Y:S01]  /*6240*/  LDC.64 R12, c[0x0][0x5c8] ;  /* 0x00017200ff0c7b82 */ /* 0x001e220000000a00 */
[----:B------:R-:W-:Y:S01]  /*6250*/  IMAD.WIDE R14, R19, 0x40, R116 ;  /* 0x00000040130e7825 */ /* 0x000fe200078e0274 */
[----:B------:R-:W-:Y:S01]  /*6260*/  ULDC.64 UR4, c[0x0][0x5c0] ;  /* 0x0001700000047ab9 */ /* 0x000fe20000000a00 */
[----:B------:R-:W-:Y:S02]  /*6270*/  BSSY B0, `(.L_x_36) ;  /* 0x000049c000007945 */ /* 0x000fe40003800000 */
[----:B------:R-:W-:Y:S02]  /*6280*/  IMAD R10, R118, -0x2, R7 ;  /* 0xfffffffe760a7824 */ /* 0x000fe400078e0207 */
[----:B------:R-:W-:Y:S02]  /*6290*/  IMAD.IADD R0, R123, 0x1, -R0 ;  /* 0x000000017b007824 */ /* 0x000fe400078e0a00 */
[----:B------:R-:W-:Y:S02]  /*62a0*/  IMAD.IADD R10, R10, 0x1, -R11 ;  /* 0x000000010a0a7824 */ /* 0x000fe400078e0a0b */
[----:B0-----:R-:W-:-:S02]  /*62b0*/  IMAD R3, R15, R12, RZ ;  /* 0x0000000c0f037224 */ /* 0x001fc400078e02ff */
[----:B------:R-:W-:-:S04]  /*62c0*/  IMAD.WIDE.U32 R4, R14, R12, R4 ;  /* 0x0000000c0e047225 */ /* 0x000fc800078e0004 */
[----:B------:R-:W-:Y:S01]  /*62d0*/  IMAD R3, R14, R13, R3 ;  /* 0x0000000d0e037224 */ /* 0x000fe200078e0203 */
[----:B------:R-:W-:-:S03]  /*62e0*/  IADD3 R4, P0, R4, UR4, RZ ;  /* 0x0000000404047c10 */ /* 0x000fc6000ff1e0ff */
[----:B------:R-:W-:Y:S01]  /*62f0*/  IMAD.IADD R3, R5, 0x1, R3 ;  /* 0x0000000105037824 */ /* 0x000fe200078e0203 */
[----:B------:R-:W-:-:S04]  /*6300*/  LEA R6, P1, R12, R4, 0x3 ;  /* 0x000000040c067211 */ /* 0x000fc800078218ff */
[----:B------:R-:W-:Y:S02]  /*6310*/  IADD3.X R5, R3, UR5, RZ, P0, !PT ;  /* 0x0000000503057c10 */ /* 0x000fe400087fe4ff */
[----:B-----5:R-:W-:Y:S02]  /*6320*/  ISETP.NE.AND P0, PT, R115, RZ, PT ;  /* 0x000000ff7300720c */ /* 0x020fe40003f05270 */
[----:B------:R-:W-:-:S11]  /*6330*/  LEA.HI.X R7, R12, R5, R13, 0x3, P1 ;  /* 0x000000050c077211 */ /* 0x000fd600008f1c0d */
[----:B------:R-:W-:Y:S05]  /*6340*/  @!P0 BRA `(.L_x_37) ;  /* 0x0000003400688947 */ /* 0x000fea0003800000 */
[----:B------:R-:W0:Y:S01]  /*6350*/  LDC.64 R126, c[0x0][0x5b0] ;  /* 0x00016c00ff7e7b82 */ /* 0x000e220000000a00 */
[----:B------:R-:W-:Y:S01]  /*6360*/  ULDC.64 UR4, c[0x0][0x5b8] ;  /* 0x00016e0000047ab9 */ /* 0x000fe20000000a00 */
[----:B------:R-:W-:Y:S01]  /*6370*/  ISETP.GE.AND P3, PT, R10, 0x1, PT ;  /* 0x000000010a00780c */ /* 0x000fe20003f66270 */
[----:B------:R-:W-:Y:S01]  /*6380*/  IMAD.WIDE.U32 R8, R2, UR4, R8 ;  /* 0x0000000402087c25 */ /* 0x000fe2000f8e0008 */
[----:B------:R-:W-:Y:S02]  /*6390*/  BSSY B1, `(.L_x_38) ;  /* 0x000000e000017945 */ /* 0x000fe40003800000 */
[----:B------:R-:W-:Y:S01]  /*63a0*/  ISETP.LT.OR P1, PT, R0, 0x1, !P3 ;  /* 0x000000010000780c */ /* 0x000fe20005f21670 */
[----:B------:R-:W-:Y:S01]  /*63b0*/  IMAD R3, R21, UR4, RZ ;  /* 0x0000000415037c24 */ /* 0x000fe2000f8e02ff */
[----:B------:R-:W1:Y:S01]  /*63c0*/  LDC.64 R128, c[0x0][0x5a8] ;  /* 0x00016a00ff807b82 */ /* 0x000e620000000a00 */
[----:B------:R-:W-:Y:S02]  /*63d0*/  IADD3 R12, P0, R11, R8, RZ ;  /* 0x000000080b0c7210 */ /* 0x000fe40007f1e0ff */
[----:B------:R-:W-:-:S05]  /*63e0*/  IMAD R3, R2, UR5, R3 ;  /* 0x0000000502037c24 */ /* 0x000fca000f8e0203 */
[----:B------:R-:W-:Y:S01]  /*63f0*/  IADD3.X R13, R20, R9, R3, P0, !PT ;  /* 0x00000009140d7210 */ /* 0x000fe200007fe403 */
[-C--:B0-----:R-:W-:Y:S02]  /*6400*/  IMAD R8, R15, R126.reuse, RZ ;  /* 0x0000007e0f087224 */ /* 0x081fe400078e02ff */
[----:B------:R-:W-:-:S04]  /*6410*/  IMAD.WIDE.U32 R2, R14, R126, R12 ;  /* 0x0000007e0e027225 */ /* 0x000fc800078e000c */
[----:B------:R-:W-:Y:S01]  /*6420*/  IMAD R19, R14, R127, R8 ;  /* 0x0000007f0e137224 */ /* 0x000fe200078e0208 */
[----:B-1----:R-:W-:-:S04]  /*6430*/  IADD3 R2, P0, R2, R128, RZ ;  /* 0x0000008002027210 */ /* 0x002fc80007f1e0ff */
[----:B------:R-:W-:Y:S01]  /*6440*/  IADD3.X R3, R129, R3, R19, P0, !PT ;  /* 0x0000000381037210 */ /* 0x000fe200007fe413 */
[----:B------:R-:W-:Y:S08]  /*6450*/  @P1 BRA `(.L_x_39) ;  /* 0x0000000000041947 */ /* 0x000ff00003800000 */
[----:B------:R0:W5:Y:S02]  /*6460*/  LDG.E.U8 R124, desc[UR44][R2.64] ;  /* 0x0000002c027c7981 */ /* 0x000164000c1e1100 */
.L_x_39:
[----:B------:R-:W-:Y:S05]  /*6470*/  BSYNC B1 ;  /* 0x0000000000017941 */ /* 0x000fea0003800000 */
.L_x_38:
[----:B-----5:R-:W-:Y:S01]  /*6480*/  LOP3.LUT R11, R124, 0xffff, RZ, 0xc0, !PT ;  /* 0x0000ffff7c0b7812 */ /* 0x020fe200078ec0ff */
[----:B------:R-:W-:Y:S01]  /*6490*/  IMAD.SHL.U32 R8, R126, 0x8, RZ ;  /* 0x000000087e087824 */ /* 0x000fe200078e00ff */
[----:B------:R-:W-:Y:S01]  /*64a0*/  ISETP.GE.AND P2, PT, R10, 0x2, PT ;  /* 0x000000020a00780c */ /* 0x000fe20003f46270 */
[----:B------:R-:W-:Y:S01]  /*64b0*/  BSSY B1, `(.L_x_40) ;  /* 0x000000e000017945 */ /* 0x000fe20003800000 */
[----:B------:R-:W-:Y:S02]  /*64c0*/  PRMT R20, R11, 0x8880, RZ ;  /* 0x000088800b147816 */ /* 0x000fe400000000ff */
[----:B------:R-:W-:Y:S02]  /*64d0*/  ISETP.LT.OR P0, PT, R0, 0x1, !P2 ;  /* 0x000000010000780c */ /* 0x000fe40005701670 */
[----:B------:R-:W-:Y:S01]  /*64e0*/  SHF.L.U64.HI R9, R126, 0x3, R127 ;  /* 0x000000037e097819 */ /* 0x000fe2000001027f */
[----:B------:R-:W-:-:S04]  /*64f0*/  IMAD R11, R20, R115, RZ ;  /* 0x00000073140b7224 */ /* 0x000fc800078e02ff */
[----:B------:R-:W-:Y:S02]  /*6500*/  @!P1 IMAD R15, R104, R114, R11 ;  /* 0x00000072680f9224 */ /* 0x000fe400078e020b */
[----:B------:R-:W-:-:S03]  /*6510*/  IMAD.WIDE.U32 R8, R14, R126, R8 ;  /* 0x0000007e0e087225 */ /* 0x000fc600078e0008 */
[----:B------:R1:W-:Y:S01]  /*6520*/  @!P1 STG.E.U8 desc[UR44][R4.64], R15 ;  /* 0x0000000f04009986 */ /* 0x0003e2000c10112c */
[----:B------:R-:W-:Y:S01]  /*6530*/  IMAD.IADD R19, R19, 0x1, R9 ;  /* 0x0000000113137824 */ /* 0x000fe200078e0209 */
[----:B------:R-:W-:Y:S01]  /*6540*/  IADD3 R8, P4, P5, R12, R128, R8 ;  /* 0x000000800c087210 */ /* 0x000fe20007d9e008 */
[----:B------:R-:W-:-:S12]  /*6550*/  @P0 BRA `(.L_x_41) ;  /* 0x00000000000c0947 */ /* 0x000fd80003800000 */
[----:B------:R-:W2:Y:S02]  /*6560*/  LDG.E.U8 R124, desc[UR44][R2.64+0x1] ;  /* 0x0000012c027c7981 */ /* 0x000ea4000c1e1100 */
[----:B--2---:R-:W-:-:S05]  /*6570*/  PRMT R14, R124, 0x8880, RZ ;  /* 0x000088807c0e7816 */ /* 0x004fca00000000ff */
[----:B------:R-:W-:-:S07]  /*6580*/  IMAD R11, R14, R115, RZ ;  /* 0x000000730e0b7224 */ /* 0x000fce00078e02ff */
.L_x_41:
[----:B------:R-:W-:Y:S05]  /*6590*/  BSYNC B1 ;  /* 0x0000000000017941 */ /* 0x000fea0003800000 */
.L_x_40:
[----:B------:R-:W-:Y:S01]  /*65a0*/  ISETP.LT.OR P3, PT, R0, 0x9, !P3 ;  /* 0x000000090000780c */ /* 0x000fe20005f61670 */
[----:B------:R-:W-:Y:S01]  /*65b0*/  @!P0 IMAD R105, R105, R114, R11 ;  /* 0x0000007269698224 */ /* 0x000fe200078e020b */
[C---:B------:R-:W-:Y:S01]  /*65c0*/  ISETP.GE.AND P1, PT, R10.reuse, 0x9, PT ;  /* 0x000000090a00780c */ /* 0x040fe20003f26270 */
[----:B------:R-:W-:Y:S01]  /*65d0*/  BSSY B1, `(.L_x_42) ;  /* 0x000000b000017945 */ /* 0x000fe20003800000 */
[----:B------:R-:W-:Y:S02]  /*65e0*/  IADD3.X R9, R13, R129, R19, P4, P5 ;  /* 0x000000810d097210 */ /* 0x000fe400027ea413 */
[----:B------:R2:W-:Y:S01]  /*65f0*/  @!P0 STG.E.U8 desc[UR44][R4.64+0x1], R105 ;  /* 0x0000016904008986 */ /* 0x0005e2000c10112c */
[----:B------:R-:W-:Y:S02]  /*6600*/  ISETP.GE.AND P0, PT, R10, 0xa, PT ;  /* 0x0000000a0a00780c */ /* 0x000fe40003f06270 */
[C---:B------:R-:W-:Y:S02]  /*6610*/  ISETP.LT.OR P2, PT, R0.reuse, 0x9, !P2 ;  /* 0x000000090000780c */ /* 0x040fe40005741670 */
[----:B------:R-:W-:-:S02]  /*6620*/  ISETP.LT.OR P5, PT, R0, 0x1, !P1 ;  /* 0x000000010000780c */ /* 0x000fc40004fa1670 */
[----:B------:R-:W-:Y:S01]  /*6630*/  ISETP.LT.OR P4, PT, R0, 0x1, !P0 ;  /* 0x000000010000780c */ /* 0x000fe20004781670 */
[----:B------:R-:W-:-:S12]  /*6640*/  @P3 BRA `(.L_x_43) ;  /* 0x00000000000c3947 */ /* 0x000fd80003800000 */
[----:B------:R-:W3:Y:S02]  /*6650*/  LDG.E.U8 R124, desc[UR44][R8.64] ;  /* 0x0000002c087c7981 */ /* 0x000ee4000c1e1100 */
[----:B---3--:R-:W-:-:S05]  /*6660*/  PRMT R12, R124, 0x8880, RZ ;  /* 0x000088807c0c7816 */ /* 0x008fca00000000ff */
[----:B------:R-:W-:-:S07]  /*6670*/  IMAD R11, R12, R115, RZ ;  /* 0x000000730c0b7224 */ /* 0x000fce00078e02ff */
.L_x_43:
[----:B------:R-:W-:Y:S05]  /*6680*/  BSYNC B1 ;  /* 0x0000000000017941 */ /* 0x000fea0003800000 */
.L_x_42:
[----:B------:R-:W-:Y:S01]  /*6690*/  @!P3 IMAD R13, R106, R114, R11 ;  /* 0x000000726a0db224 */ /* 0x000fe200078e020b */
[----:B------:R-:W-:Y:S04]  /*66a0*/  BSSY B1, `(.L_x_44) ;  /* 0x0000006000017945 */ /* 0x000fe80003800000 */
[----:B------:R3:W-:Y:S01]  /*66b0*/  @!P3 STG.E.U8 desc[UR44][R6.64], R13 ;  /* 0x0000000d0600b986 */ /* 0x0007e2000c10112c */
[----:B------:R-:W-:Y:S05]  /*66c0*/  @P2 BRA `(.L_x_45) ;  /* 0x00000000000c2947 */ /* 0x000fea0003800000 */
[----:B------:R-:W4:Y:S02]  /*66d0*/  LDG.E.U8 R124, desc[UR44][R8.64+0x1] ;  /* 0x0000012c087c7981 */ /* 0x000f24000c1e1100 */
[----:B----4-:R-:W-:-:S05]  /*66e0*/  PRMT R12, R124, 0x8880, RZ ;  /* 0x000088807c0c7816 */ /* 0x010fca00000000ff */
[----:B------:R-:W-:-:S07]  /*66f0*/  IMAD R11, R12, R115, RZ ;  /* 0x000000730c0b7224 */ /* 0x000fce00078e02ff */
.L_x_45:
[----:B------:R-:W-:Y:S05]  /*6700*/  BSYNC B1 ;  /* 0x0000000000017941 */ /* 0x000fea0003800000 */
.L_x_44:
[----:B------:R-:W-:Y:S01]  /*6710*/  @!P2 IMAD R107, R107, R114, R11 ;  /* 0x000000726b6ba224 */ /* 0x000fe200078e020b */
[----:B------:R-:W-:Y:S04]  /*6720*/  BSSY B1, `(.L_x_46) ;  /* 0x0000006000017945 */ /* 0x000fe80003800000 */
[----:B------:R4:W-:Y:S01]  /*6730*/  @!P2 STG.E.U8 desc[UR44][R6.64+0x1], R107 ;  /* 0x0000016b0600a986 */ /* 0x0009e2000c10112c */
[----:B------:R-:W-:Y:S05]  /*6740*/  @P5 BRA `(.L_x_47) ;  /* 0x00000000000c5947 */ /* 0x000fea0003800000 */
[----:B------:R-:W5:Y:S02]  /*6750*/  LDG.E.U8 R124, desc[UR44][R2.64+0x8] ;  /* 0x0000082c027c7981 */ /* 0x000f64000c1e1100 */
[----:B-----5:R-:W-:-:S05]  /*6760*/  PRMT R12, R124, 0x8880, RZ ;  /* 0x000088807c0c7816 */ /* 0x020fca00000000ff */
[----:B------:R-:W-:-:S07]  /*6770*/  IMAD R11, R12, R115, RZ ;  /* 0x000000730c0b7224 */ /* 0x000fce00078e02ff */
.L_x_47:
[----:B------:R-:W-:Y:S05]  /*6780*/  BSYNC B1 ;  /* 0x0000000000017941 */ /* 0x000fea0003800000 */
.L_x_46:
[----:B---3--:R-:W-:Y:S01]  /*6790*/  @!P5 IMAD R13, R108, R114, R11 ;  /* 0x000000726c0dd224 */ /* 0x008fe200078e020b */
[----:B------:R-:W-:Y:S04]  /*67a0*/  BSSY B1, `(.L_x_48) ;  /* 0x0000006000017945 */ /* 0x000fe80003800000 */
[----:B------:R3:W-:Y:S01]  /*67b0*/  @!P5 STG.E.U8 desc[UR44][R4.64+0x8], R13 ;  /* 0x0000080d0400d986 */ /* 0x0007e2000c10112c */
[----:B------:R-:W-:Y:S05]  /*67c0*/  @P4 BRA `(.L_x_49) ;  /* 0x00000000000c4947 */ /* 0x000fea0003800000 */
[----:B------:R-:W5:Y:S02]  /*67d0*/  LDG.E.U8 R124, desc[UR44][R2.64+0x9] ;  /* 0x0000092c027c7981 */ /* 0x000f64000c1e1100 */
[----:B-----5:R-:W-:-:S05]  /*67e0*/  PRMT R12, R124, 0x8880, RZ ;  /* 0x000088807c0c7816 */ /* 0x020fca00000000ff */
[----:B------:R-:W-:-:S07]  /*67f0*/  IMAD R11, R12, R115, RZ ;  /* 0x000000730c0b7224 */ /* 0x000fce00078e02ff */
.L_x_49:
[----:B------:R-:W-:Y:S05]  /*6800*/  BSYNC B1 ;  /* 0x0000000000017941 */ /* 0x000fea0003800000 */
.L_x_48:
[----:B------:R-:W-:Y:S01]  /*6810*/  ISETP.LT.OR P1, PT, R0, 0x9, !P1 ;  /* 0x000000090000780c */ /* 0x000fe20004f21670 */
[----:B------:R-:W-:Y:S01]  /*6820*/  @!P4 IMAD R109, R109, R114, R11 ;  /* 0x000000726d6dc224 */ /* 0x000fe200078e020b */
[C---:B------:R-:W-:Y:S01]  /*6830*/  ISETP.GE.AND P3, PT, R10.reuse, 0x11, PT ;  /* 0x000000110a00780c */ /* 0x040fe20003f66270 */
[----:B------:R-:W-:Y:S01]  /*6840*/  BSSY B1, `(.L_x_50) ;  /* 0x000000a000017945 */ /* 0x000fe20003800000 */
[----:B------:R-:W-:Y:S02]  /*6850*/  ISETP.GE.AND P2, PT, R10, 0x12, PT ;  /* 0x000000120a00780c */ /* 0x000fe40003f46270 */
[----:B------:R0:W-:Y:S01]  /*6860*/  @!P4 STG.E.U8 desc[UR44][R4.64+0x9], R109 ;  /* 0x0000096d0400c986 */ /* 0x0001e2000c10112c */
[C---:B------:R-:W-:Y:S02]  /*6870*/  ISETP.LT.OR P0, PT, R0.reuse, 0x9, !P0 ;  /* 0x000000090000780c */ /* 0x040fe40004701670 */
[C---:B------:R-:W-:Y:S02]  /*6880*/  ISETP.LT.OR P5, PT, R0.reuse, 0x1, !P3 ;  /* 0x000000010000780c */ /* 0x040fe40005fa1670 */
[----:B------:R-:W-:-:S02]  /*6890*/  ISETP.LT.OR P4, PT, R0, 0x1, !P2 ;  /* 0x000000010000780c */ /* 0x000fc40005781670 */
[----:B------:R-:W-:Y:S11]  /*68a0*/  @P1 BRA `(.L_x_51) ;  /* 0x00000000000c1947 */ /* 0x000ff60003800000 */
[----:B------:R-:W5:Y:S02]  /*68b0*/  LDG.E.U8 R124, desc[UR44][R8.64+0x8] ;  /* 0x0000082c087c7981 */ /* 0x000f64000c1e1100 */
[----:B-----5:R-:W-:-:S05]  /*68c0*/  PRMT R12, R124, 0x8880, RZ ;  /* 0x000088807c0c7816 */ /* 0x020fca00000000ff */
[----:B------:R-:W-:-:S07]  /*68d0*/  IMAD R11, R12, R115, RZ ;  /* 0x000000730c0b7224 */ /* 0x000fce00078e02ff */
.L_x_51:
[----:B------:R-:W-:Y:S05]  /*68e0*/  BSYNC B1 ;  /* 0x0000000000017941 */ /* 0x000fea0003800000 */
.L_x_50:
[----:B---3--:R-:W-:Y:S01]  /*68f0*/  @!P1 IMAD R13, R110, R114, R11 ;  /* 0x000000726e0d9224 */ /* 0x008fe200078e020b */
[----:B------:R-:W-:Y:S04]  /*6900*/  BSSY B1, `(.L_x_52) ;  /* 0x0000006000017945 */ /* 0x000fe80003800000 */
[----:B------:R3:W-:Y:S01]  /*6910*/  @!P1 STG.E.U8 desc[UR44][R6.64+0x8], R13 ;  /* 0x0000080d06009986 */ /* 0x0007e2000c10112c */
[----:B------:R-:W-:Y:S05]  /*6920*/  @P0 BRA `(.L_x_53) ;  /* 0x00000000000c0947 */ /* 0x000fea0003800000 */
[----:B------:R-:W5:Y:S02]  /*6930*/  LDG.E.U8 R124, desc[UR44][R8.64+0x9] ;  /* 0x0000092c087c7981 */ /* 0x000f64000c1e1100 */
[----:B-----5:R-:W-:-:S05]  /*6940*/  PRMT R12, R124, 0x8880, RZ ;  /* 0x000088807c0c7816 */ /* 0x020fca00000000ff */
[----:B------:R-:W-:-:S07]  /*6950*/  IMAD R11, R12, R115, RZ ;  /* 0x000000730c0b7224 */ /* 0x000fce00078e02ff */
.L_x_53:
[----:B------:R-:W-:Y:S05]  /*6960*/  BSYNC B1 ;  /* 0x0000000000017941 */ /* 0x000fea0003800000 */
.L_x_52:
[----:B------:R-:W-:Y:S01]  /*6970*/  @!P0 IMAD R111, R111, R114, R11 ;  /* 0x000000726f6f8224 */ /* 0x000fe200078e020b */
[----:B------:R-:W-:Y:S04]  /*6980*/  BSSY B1, `(.L_x_54) ;  /* 0x0000006000017945 */ /* 0x000fe80003800000 */
[----:B------:R0:W-:Y:S01]  /*6990*/  @!P0 STG.E.U8 desc[UR44][R6.64+0x9], R111 ;  /* 0x0000096f06008986 */ /* 0x0001e2000c10112c */
[----:B------:R-:W-:Y:S05]  /*69a0*/  @P5 BRA `(.L_x_55) ;  /* 0x00000000000c5947 */ /* 0x000fea0003800000 */
[----:B------:R-:W5:Y:S02]  /*69b0*/  LDG.E.U8 R124, desc[UR44][R2.64+0x10] ;  /* 0x0000102c027c7981 */ /* 0x000f64000c1e1100 */
[----:B-----5:R-:W-:-:S05]  /*69c0*/  PRMT R12, R124, 0x8880, RZ ;  /* 0x000088807c0c7816 */ /* 0x020fca00000000ff */
[----:B------:R-:W-:-:S07]  /*69d0*/  IMAD R11, R12, R115, RZ ;  /* 0x000000730c0b7224 */ /* 0x000fce00078e02ff */
.L_x_55:
[----:B------:R-:W-:Y:S05]  /*69e0*/  BSYNC B1 ;  /* 0x0000000000017941 */ /* 0x000fea0003800000 */
.L_x_54:
[----:B---3--:R-:W-:Y:S01]  /*69f0*/  @!P5 IMAD R13, R96, R114, R11 ;  /* 0x00000072600dd224 */ /* 0x008fe200078e020b */
[----:B------:R-:W-:Y:S04]  /*6a00*/  BSSY B1, `(.L_x_56) ;  /* 0x0000006000017945 */ /* 0x000fe80003800000 */
[----:B------:R3:W-:Y:S01]  /*6a10*/  @!P5 STG.E.U8 desc[UR44][R4.64+0x10], R13 ;  /* 0x0000100d0400d986 */ /* 0x0007e2000c10112c */
[----:B------:R-:W-:Y:S05]  /*6a20*/  @P4 BRA `(.L_x_57) ;  /* 0x00000000000c4947 */ /* 0x000fea0003800000 */
[----:B------:R-:W5:Y:S02]  /*6a30*/  LDG.E.U8 R124, desc[UR44][R2.64+0x11] ;  /* 0x0000112c027c7981 */ /* 0x000f64000c1e1100 */
[----:B-----5:R-:W-:-:S05]  /*6a40*/  PRMT R12, R124, 0x8880, RZ ;  /* 0x000088807c0c7816 */ /* 0x020fca00000000ff */
[----:B------:R-:W-:-:S07]  /*6a50*/  IMAD R11, R12, R115, RZ ;  /* 0x000000730c0b7224 */ /* 0x000fce00078e02ff */
.L_x_57:
[----:B------:R-:W-:Y:S05]  /*6a60*/  BSYNC B1 ;  /* 0x0000000000017941 */ /* 0x000fea0003800000 */
.L_x_56:
        /* <DEDUP_REMOVED lines=13> */
.L_x_59:
[----:B------:R-:W-:Y:S05]  /*6b40*/  BSYNC B1 ;  /* 0x0000000000017941 */ /* 0x000fea0003800000 */
.L_x_58:
[----:B---3--:R-:W-:Y:S01]  /*6b50*/  @!P3 IMAD R13, R98, R114, R11 ;  /* 0x00000072620db224 */ /* 0x008fe200078e020b */
[----:B------:R-:W-:Y:S04]  /*6b60*/  BSSY B1, `(.L_x_60) ;  /* 0x0000006000017945 */ /* 0x000fe80003800000 */
[----:B------:R3:W-:Y:S01]  /*6b70*/  @!P3 STG.E.U8 desc[UR44][R6.64+0x10], R13 ;  /* 0x0000100d0600b986 */ /* 0x0007e2000c10112c */
[----:B------:R-:W-:Y:S05]  /*6b80*/  @P2 BRA `(.L_x_61) ;  /* 0x00000000000c2947 */ /* 0x000fea0003800000 */
[----:B------:R-:W5:Y:S02]  /*6b90*/  LDG.E.U8 R124, desc[UR44][R8.64+0x11] ;  /* 0x0000112c087c7981 */ /* 0x000f64000c1e1100 */
[----:B-----5:R-:W-:-:S05]  /*6ba0*/  PRMT R12, R124, 0x8880, RZ ;  /* 0x000088807c0c7816 */ /* 0x020fca00000000ff */
[----:B------:R-:W-:-:S07]  /*6bb0*/  IMAD R11, R12, R115, RZ ;  /* 0x000000730c0b7224 */ /* 0x000fce00078e02ff */
.L_x_61:
[----:B------:R-:W-:Y:S05]  /*6bc0*/  BSYNC B1 ;  /* 0x0000000000017941 */ /* 0x000fea0003800000 */
.L_x_60:
[----:B------:R-:W-:Y:S01]  /*6bd0*/  @!P2 IMAD R99, R99, R114, R11 ;  /* 0x000000726363a224 */ /* 0x000fe200078e020b */
[----:B------:R-:W-:Y:S04]  /*6be0*/  BSSY B1, `(.L_x_62) ;  /* 0x0000006000017945 */ /* 0x000fe80003800000 */
[----:B------:R0:W-:Y:S01]  /*6bf0*/  @!P2 STG.E.U8 desc[UR44][R6.64+0x11], R99 ;  /* 0x000011630600a986 */ /* 0x0001e2000c10112c */
[----:B------:R-:W-:Y:S05]  /*6c00*/  @P5 BRA `(.L_x_63) ;  /* 0x00000000000c5947 */ /* 0x000fea0003800000 */
[----:B------:R-:W5:Y:S02]  /*6c10*/  LDG.E.U8 R124, desc[UR44][R2.64+0x18] ;  /* 0x0000182c027c7981 */ /* 0x000f64000c1e1100 */
[----:B-----5:R-:W-:-:S05]  /*6c20*/  PRMT R12, R124, 0x8880, RZ ;  /* 0x000088807c0c7816 */ /* 0x020fca00000000ff */
[----:B------:R-:W-:-:S07]  /*6c30*/  IMAD R11, R12, R115, RZ ;  /* 0x000000730c0b7224 */ /* 0x000fce00078e02ff */
.L_x_63:
[----:B------:R-:W-:Y:S05]  /*6c40*/  BSYNC B1 ;  /* 0x0000000000017941 */ /* 0x000fea0003800000 */
.L_x_62:
[----:B---3--:R-:W-:Y:S01]  /*6c50*/  @!P5 IMAD R13, R100, R114, R11 ;  /* 0x00000072640dd224 */ /* 0x008fe200078e020b */
[----:B------:R-:W-:Y:S04]  /*6c60*/  BSSY B1, `(.L_x_64) ;  /* 0x0000006000017945 */ /* 0x000fe80003800000 */
[----:B------:R3:W-:Y:S01]  /*6c70*/  @!P5 STG.E.U8 desc[UR44][R4.64+0x18], R13 ;  /* 0x0000180d0400d986 */ /* 0x0007e2000c10112c */
[----:B------:R-:W-:Y:S05]  /*6c80*/  @P4 BRA `(.L_x_65) ;  /* 0x00000000000c4947 */ /* 0x000fea0003800000 */
[----:B------:R-:W5:Y:S02]  /*6c90*/  LDG.E.U8 R124, desc[UR44][R2.64+0x19] ;  /* 0x0000192c027c7981 */ /* 0x000f64000c1e1100 */
[----:B-----5:R-:W-:-:S05]  /*6ca0*/  PRMT R12, R124, 0x8880, RZ ;  /* 0x000088807c0c7816 */ /* 0x020fca00000000ff */
[----:B------:R-:W-:-:S07]  /*6cb0*/  IMAD R11, R12, R115, RZ ;  /* 0x000000730c0b7224 */ /* 0x000fce00078e02ff */
.L_x_65:
[----:B------:R-:W-:Y:S05]  /*6cc0*/  BSYNC B1 ;  /* 0x0000000000017941 */ /* 0x000fea0003800000 */
.L_x_64:
        /* <DEDUP_REMOVED lines=13> */
.L_x_67:
[----:B------:R-:W-:Y:S05]  /*6da0*/  BSYNC B1 ;  /* 0x0000000000017941 */ /* 0x000fea0003800000 */
.L_x_66:
[----:B---3--:R-:W-:Y:S01]  /*6db0*/  @!P1 IMAD R13, R102, R114, R11 ;  /* 0x00000072660d9224 */ /* 0x008fe200078e020b */
[----:B------:R-:W-:Y:S04]  /*6dc0*/  BSSY B1, `(.L_x_68) ;  /* 0x0000006000017945 */ /* 0x000fe80003800000 */
[----:B------:R3:W-:Y:S01]  /*6dd0*/  @!P1 STG.E.U8 desc[UR44][R6.64+0x18], R13 ;  /* 0x0000180d06009986 */ /* 0x0007e2000c10112c */
[----:B------:R-:W-:Y:S05]  /*6de0*/  @P0 BRA `(.L_x_69) ;  /* 0x00000000000c0947 */ /* 0x000fea0003800000 */
[----:B------:R-:W5:Y:S02]  /*6df0*/  LDG.E.U8 R124, desc[UR44][R8.64+0x19] ;  /* 0x0000192c087c7981 */ /* 0x000f64000c1e1100 */
[----:B-----5:R-:W-:-:S05]  /*6e00*/  PRMT R12, R124, 0x8880, RZ ;  /* 0x000088807c0c7816 */ /* 0x020fca00000000ff */
[----:B------:R-:W-:-:S07]  /*6e10*/  IMAD R11, R12, R115, RZ ;  /* 0x000000730c0b7224 */ /* 0x000fce00078e02ff */
.L_x_69:
[----:B------:R-:W-:Y:S05]  /*6e20*/  BSYNC B1 ;  /* 0x0000000000017941 */ /* 0x000fea0003800000 */
.L_x_68:
[----:B------:R-:W-:Y:S01]  /*6e30*/  @!P0 IMAD R103, R103, R114, R11 ;  /* 0x0000007267678224 */ /* 0x000fe200078e020b */
[----:B------:R-:W-:Y:S04]  /*6e40*/  BSSY B1, `(.L_x_70) ;  /* 0x0000006000017945 */ /* 0x000fe80003800000 */
[----:B------:R0:W-:Y:S01]  /*6e50*/  @!P0 STG.E.U8 desc[UR44][R6.64+0x19], R103 ;  /* 0x0000196706008986 */ /* 0x0001e2000c10112c */
[----:B------:R-:W-:Y:S05]  /*6e60*/  @P5 BRA `(.L_x_71) ;  /* 0x00000000000c5947 */ /* 0x000fea0003800000 */
[----:B------:R-:W5:Y:S02]  /*6e70*/  LDG.E.U8 R124, desc[UR44][R2.64+0x20] ;  /* 0x0000202c027c7981 */ /* 0x000f64000c1e1100 */
[----:B-----5:R-:W-:-:S05]  /*6e80*/  PRMT R12, R124, 0x8880, RZ ;  /* 0x000088807c0c7816 */ /* 0x020fca00000000ff */
[----:B------:R-:W-:-:S07]  /*6e90*/  IMAD R11, R12, R115, RZ ;  /* 0x000000730c0b7224 */ /* 0x000fce00078e02ff */
.L_x_71:
[----:B------:R-:W-:Y:S05]  /*6ea0*/  BSYNC B1 ;  /* 0x0000000000017941 */ /* 0x000fea0003800000 */
.L_x_70:
[----:B---3--:R-:W-:Y:S01]  /*6eb0*/  @!P5 IMAD R13, R88, R114, R11 ;  /* 0x00000072580dd224 */ /* 0x008fe200078e020b */
[----:B------:R-:W-:Y:S04]  /*6ec0*/  BSSY B1, `(.L_x_72) ;  /* 0x0000006000017945 */ /* 0x000fe80003800000 */
[----:B------:R3:W-:Y:S01]  /*6ed0*/  @!P5 STG.E.U8 desc[UR44][R4.64+0x20], R13 ;  /* 0x0000200d0400d986 */ /* 0x0007e2000c10112c */
[----:B------:R-:W-:Y:S05]  /*6ee0*/  @P4 BRA `(.L_x_73) ;  /* 0x00000000000c4947 */ /* 0x000fea0003800000 */
[----:B------:R-:W5:Y:S02]  /*6ef0*/  LDG.E.U8 R124, desc[UR44][R2.64+0x21] ;  /* 0x0000212c027c7981 */ /* 0x000f64000c1e1100 */
[----:B-----5:R-:W-:-:S05]  /*6f00*/  PRMT R12, R124, 0x8880, RZ ;  /* 0x000088807c0c7816 */ /* 0x020fca00000000ff */
[----:B------:R-:W-:-:S07]  /*6f10*/  IMAD R11, R12, R115, RZ ;  /* 0x000000730c0b7224 */ /* 0x000fce00078e02ff */
.L_x_73:
[----:B------:R-:W-:Y:S05]  /*6f20*/  BSYNC B1 ;  /* 0x0000000000017941 */ /* 0x000fea0003800000 */
.L_x_72:
        /* <DEDUP_REMOVED lines=13> */
.L_x_75:
[----:B------:R-:W-:Y:S05]  /*7000*/  BSYNC B1 ;  /* 0x0000000000017941 */ /* 0x000fea0003800000 */
.L_x_74:
[----:B---3--:R-:W-:Y:S01]  /*7010*/  @!P3 IMAD R13, R90, R114, R11 ;  /* 0x000000725a0db224 */ /* 0x008fe200078e020b */
[----:B------:R-:W-:Y:S04]  /*7020*/  BSSY B1, `(.L_x_76) ;  /* 0x0000006000017945 */ /* 0x000fe80003800000 */
[----:B------:R3:W-:Y:S01]  /*7030*/  @!P3 STG.E.U8 desc[UR44][R6.64+0x20], R13 ;  /* 0x0000200d0600b986 */ /* 0x0007e2000c10112c */
[----:B------:R-:W-:Y:S05]  /*7040*/  @P2 BRA `(.L_x_77) ;  /* 0x00000000000c2947 */ /* 0x000fea0003800000 */
[----:B------:R-:W5:Y:S02]  /*7050*/  LDG.E.U8 R124, desc[UR44][R8.64+0x21] ;  /* 0x0000212c087c7981 */ /* 0x000f64000c1e1100 */
[----:B-----5:R-:W-:-:S05]  /*7060*/  PRMT R12, R124, 0x8880, RZ ;  /* 0x000088807c0c7816 */ /* 0x020fca00000000ff */
[----:B------:R-:W-:-:S07]  /*7070*/  IMAD R11, R12, R115, RZ ;  /* 0x000000730c0b7224 */ /* 0x000fce00078e02ff */
.L_x_77:
[----:B------:R-:W-:Y:S05]  /*7080*/  BSYNC B1 ;  /* 0x0000000000017941 */ /* 0x000fea0003800000 */
.L_x_76:
[----:B------:R-:W-:Y:S01]  /*7090*/  @!P2 IMAD R91, R91, R114, R11 ;  /* 0x000000725b5ba224 */ /* 0x000fe200078e020b */
[----:B------:R-:W-:Y:S04]  /*70a0*/  BSSY B1, `(.L_x_78) ;  /* 0x0000006000017945 */ /* 0x000fe80003800000 */
[----:B------:R0:W-:Y:S01]  /*70b0*/  @!P2 STG.E.U8 desc[UR44][R6.64+0x21], R91 ;  /* 0x0000215b0600a986 */ /* 0x0001e2000c10112c */
[----:B------:R-:W-:Y:S05]  /*70c0*/  @P5 BRA `(.L_x_79) ;  /* 0x00000000000c5947 */ /* 0x000fea0003800000 */
[----:B------:R-:W5:Y:S02]  /*70d0*/  LDG.E.U8 R124, desc[UR44][R2.64+0x28] ;  /* 0x0000282c027c7981 */ /* 0x000f64000c1e1100 */
[----:B-----5:R-:W-:-:S05]  /*70e0*/  PRMT R12, R124, 0x8880, RZ ;  /* 0x000088807c0c7816 */ /* 0x020fca00000000ff */
[----:B------:R-:W-:-:S07]  /*70f0*/  IMAD R11, R12, R115, RZ ;  /* 0x000000730c0b7224 */ /* 0x000fce00078e02ff */
.L_x_79:
[----:B------:R-:W-:Y:S05]  /*7100*/  BSYNC B1 ;  /* 0x0000000000017941 */ /* 0x000fea0003800000 */
.L_x_78:
[----:B---3--:R-:W-:Y:S01]  /*7110*/  @!P5 IMAD R13, R92, R114, R11 ;  /* 0x000000725c0dd224 */ /* 0x008fe200078e020b */
[----:B------:R-:W-:Y:S04]  /*7120*/  BSSY B1, `(.L_x_80) ;  /* 0x0000006000017945 */ /* 0x000fe80003800000 */
[----:B------:R3:W-:Y:S01]  /*7130*/  @!P5 STG.E.U8 desc[UR44][R4.64+0x28], R13 ;  /* 0x0000280d0400d986 */ /* 0x0007e2000c10112c */
[----:B------:R-:W-:Y:S05]  /*7140*/  @P4 BRA `(.L_x_81) ;  /* 0x00000000000c4947 */ /* 0x000fea0003800000 */
[----:B------:R-:W5:Y:S02]  /*7150*/  LDG.E.U8 R124, desc[UR44][R2.64+0x29] ;  /* 0x0000292c027c7981 */ /* 0x000f64000c1e1100 */
[----:B-----5:R-:W-:-:S05]  /*7160*/  PRMT R12, R124, 0x8880, RZ ;  /* 0x000088807c0c7816 */ /* 0x020fca00000000ff */
[----:B------:R-:W-:-:S07]  /*7170*/  IMAD R11, R12, R115, RZ ;  /* 0x000000730c0b7224 */ /* 0x000fce00078e02ff */
.L_x_81:
[----:B------:R-:W-:Y:S05]  /*7180*/  BSYNC B1 ;  /* 0x0000000000017941 */ /* 0x000fea0003800000 */
.L_x_80:
        /* <DEDUP_REMOVED lines=13> */
.L_x_83:
[----:B------:R-:W-:Y:S05]  /*7260*/  BSYNC B1 ;  /* 0x0000000000017941 */ /* 0x000fea0003800000 */
.L_x_82:
[----:B---3--:R-:W-:Y:S01]  /*7270*/  @!P1 IMAD R13, R94, R114, R11 ;  /* 0x000000725e0d9224 */ /* 0x008fe200078e020b */
[----:B------:R-:W-:Y:S04]  /*7280*/  BSSY B1, `(.L_x_84) ;  /* 0x0000006000017945 */ /* 0x000fe80003800000 */
[----:B------:R3:W-:Y:S01]  /*7290*/  @!P1 STG.E.U8 desc[UR44][R6.64+0x28], R13 ;  /* 0x0000280d06009986 */ /* 0x0007e2000c10112c */
[----:B------:R-:W-:Y:S05]  /*72a0*/  @P0 BRA `(.L_x_85) ;  /* 0x00000000000c0947 */ /* 0x000fea0003800000 */
[----:B------:R-:W5:Y:S02]  /*72b0*/  LDG.E.U8 R124, desc[UR44][R8.64+0x29] ;  /* 0x0000292c087c7981 */ /* 0x000f64000c1e1100 */
[----:B-----5:R-:W-:-:S05]  /*72c0*/  PRMT R12, R124, 0x8880, RZ ;  /* 0x000088807c0c7816 */ /* 0x020fca00000000ff */
[----:B------:R-:W-:-:S07]  /*72d0*/  IMAD R11, R12, R115, RZ ;  /* 0x000000730c0b7224 */ /* 0x000fce00078e02ff */
.L_x_85:
[----:B------:R-:W-:Y:S05]  /*72e0*/  BSYNC B1 ;  /* 0x0000000000017941 */ /* 0x000fea0003800000 */
.L_x_84:
[----:B------:R-:W-:Y:S01]  /*72f0*/  @!P0 IMAD R95, R95, R114, R11 ;  /* 0x000000725f5f8224 */ /* 0x000fe200078e020b */
[----:B------:R-:W-:Y:S04]  /*7300*/  BSSY B1, `(.L_x_86) ;  /* 0x0000006000017945 */ /* 0x000fe80003800000 */
[----:B------:R0:W-:Y:S01]  /*7310*/  @!P0 STG.E.U8 desc[UR44][R6.64+0x29], R95 ;  /* 0x0000295f06008986 */ /* 0x0001e2000c10112c */
[----:B------:R-:W-:Y:S05]  /*7320*/  @P5 BRA `(.L_x_87) ;  /* 0x00000000000c5947 */ /* 0x000fea0003800000 */
[----:B------:R-:W5:Y:S02]  /*7330*/  LDG.E.U8 R124, desc[UR44][R2.64+0x30] ;  /* 0x0000302c027c7981 */ /* 0x000f64000c1e1100 */
[----:B-----5:R-:W-:-:S05]  /*7340*/  PRMT R12, R124, 0x8880, RZ ;  /* 0x000088807c0c7816 */ /* 0x020fca00000000ff */
[----:B------:R-:W-:-:S07]  /*7350*/  IMAD R11, R12, R115, RZ ;  /* 0x000000730c0b7224 */ /* 0x000fce00078e02ff */
.L_x_87:
[----:B------:R-:W-:Y:S05]  /*7360*/  BSYNC B1 ;  /* 0x0000000000017941 */ /* 0x000fea0003800000 */
.L_x_86:
[----:B---3--:R-:W-:Y:S01]  /*7370*/  @!P5 IMAD R13, R80, R114, R11 ;  /* 0x00000072500dd224 */ /* 0x008fe200078e020b */
[----:B------:R-:W-:Y:S04]  /*7380*/  BSSY B1, `(.L_x_88) ;  /* 0x0000006000017945 */ /* 0x000fe80003800000 */
[----:B------:R3:W-:Y:S01]  /*7390*/  @!P5 STG.E.U8 desc[UR44][R4.64+0x30], R13 ;  /* 0x0000300d0400d986 */ /* 0x0007e2000c10112c */
[----:B------:R-:W-:Y:S05]  /*73a0*/  @P4 BRA `(.L_x_89) ;  /* 0x00000000000c4947 */ /* 0x000fea0003800000 */
[----:B------:R-:W5:Y:S02]  /*73b0*/  LDG.E.U8 R124, desc[UR44][R2.64+0x31] ;  /* 0x0000312c027c7981 */ /* 0x000f64000c1e1100 */
[----:B-----5:R-:W-:-:S05]  /*73c0*/  PRMT R12, R124, 0x8880, RZ ;  /* 0x000088807c0c7816 */ /* 0x020fca00000000ff */
[----:B------:R-:W-:-:S07]  /*73d0*/  IMAD R11, R12, R115, RZ ;  /* 0x000000730c0b7224 */ /* 0x000fce00078e02ff */
.L_x_89:
[----:B------:R-:W-:Y:S05]  /*73e0*/  BSYNC B1 ;  /* 0x0000000000017941 */ /* 0x000fea0003800000 */
.L_x_88:
        /* <DEDUP_REMOVED lines=13> */
.L_x_91:
[----:B------:R-:W-:Y:S05]  /*74c0*/  BSYNC B1 ;  /* 0x0000000000017941 */ /* 0x000fea0003800000 */
.L_x_90:
[----:B---3--:R-:W-:Y:S01]  /*74d0*/  @!P3 IMAD R13, R82, R114, R11 ;  /* 0x00000072520db224 */ /* 0x008fe200078e020b */
[----:B------:R-:W-:Y:S04]  /*74e0*/  BSSY B1, `(.L_x_92) ;  /* 0x0000006000017945 */ /* 0x000fe80003800000 */
[----:B------:R3:W-:Y:S01]  /*74f0*/  @!P3 STG.E.U8 desc[UR44][R6.64+0x30], R13 ;  /* 0x0000300d0600b986 */ /* 0x0007e2000c10112c */
[----:B------:R-:W-:Y:S05]  /*7500*/  @P2 BRA `(.L_x_93) ;  /* 0x00000000000c2947 */ /* 0x000fea0003800000 */
[----:B------:R-:W5:Y:S02]  /*7510*/  LDG.E.U8 R124, desc[UR44][R8.64+0x31] ;  /* 0x0000312c087c7981 */ /* 0x000f64000c1e1100 */
[----:B-----5:R-:W-:-:S05]  /*7520*/  PRMT R12, R124, 0x8880, RZ ;  /* 0x000088807c0c7816 */ /* 0x020fca00000000ff */
[----:B------:R-:W-:-:S07]  /*7530*/  IMAD R11, R12, R115, RZ ;  /* 0x000000730c0b7224 */ /* 0x000fce00078e02ff */
.L_x_93:
[----:B------:R-:W-:Y:S05]  /*7540*/  BSYNC B1 ;  /* 0x0000000000017941 */ /* 0x000fea0003800000 */
.L_x_92:
[----:B------:R-:W-:Y:S01]  /*7550*/  @!P2 IMAD R83, R83, R114, R11 ;  /* 0x000000725353a224 */ /* 0x000fe200078e020b */
[----:B------:R-:W-:Y:S04]  /*7560*/  BSSY B1, `(.L_x_94) ;  /* 0x0000006000017945 */ /* 0x000fe80003800000 */
[----:B------:R0:W-:Y:S01]  /*7570*/  @!P2 STG.E.U8 desc[UR44][R6.64+0x31], R83 ;  /* 0x000031530600a986 */ /* 0x0001e2000c10112c */
[----:B------:R-:W-:Y:S05]  /*7580*/  @P5 BRA `(.L_x_95) ;  /* 0x00000000000c5947 */ /* 0x000fea0003800000 */
[----:B------:R-:W5:Y:S02]  /*7590*/  LDG.E.U8 R124, desc[UR44][R2.64+0x38] ;  /* 0x0000382c027c7981 */ /* 0x000f64000c1e1100 */
[----:B-----5:R-:W-:-:S05]  /*75a0*/  PRMT R12, R124, 0x8880, RZ ;  /* 0x000088807c0c7816 */ /* 0x020fca00000000ff */
[----:B------:R-:W-:-:S07]  /*75b0*/  IMAD R11, R12, R115, RZ ;  /* 0x000000730c0b7224 */ /* 0x000fce00078e02ff */
.L_x_95:
[----:B------:R-:W-:Y:S05]  /*75c0*/  BSYNC B1 ;  /* 0x0000000000017941 */ /* 0x000fea0003800000 */
.L_x_94:
[----:B---3--:R-:W-:Y:S01]  /*75d0*/  @!P5 IMAD R13, R84, R114, R11 ;  /* 0x00000072540dd224 */ /* 0x008fe200078e020b */
[----:B------:R-:W-:Y:S04]  /*75e0*/  BSSY B1, `(.L_x_96) ;  /* 0x0000006000017945 */ /* 0x000fe80003800000 */
[----:B------:R3:W-:Y:S01]  /*75f0*/  @!P5 STG.E.U8 desc[UR44][R4.64+0x38], R13 ;  /* 0x0000380d0400d986 */ /* 0x0007e2000c10112c */
[----:B------:R-:W-:Y:S05]  /*7600*/  @P4 BRA `(.L_x_97) ;  /* 0x00000000000c4947 */ /* 0x000fea0003800000 */
[----:B------:R-:W5:Y:S02]  /*7610*/  LDG.E.U8 R124, desc[UR44][R2.64+0x39] ;  /* 0x0000392c027c7981 */ /* 0x000f64000c1e1100 */
[----:B-----5:R-:W-:-:S05]  /*7620*/  PRMT R12, R124, 0x8880, RZ ;  /* 0x000088807c0c7816 */ /* 0x020fca00000000ff */
[----:B------:R-:W-:-:S07]  /*7630*/  IMAD R11, R12, R115, RZ ;  /* 0x000000730c0b7224 */ /* 0x000fce00078e02ff */
.L_x_97:
[----:B------:R-:W-:Y:S05]  /*7640*/  BSYNC B1 ;  /* 0x0000000000017941 */ /* 0x000fea0003800000 */
.L_x_96:
        /* <DEDUP_REMOVED lines=13> */
.L_x_99:
[----:B------:R-:W-:Y:S05]  /*7720*/  BSYNC B1 ;  /* 0x0000000000017941 */ /* 0x000fea0003800000 */
.L_x_98:
[----:B---3--:R-:W-:Y:S01]  /*7730*/  @!P1 IMAD R13, R86, R114, R11 ;  /* 0x00000072560d9224 */ /* 0x008fe200078e020b */
[----:B------:R-:W-:Y:S04]  /*7740*/  BSSY B1, `(.L_x_100) ;  /* 0x0000006000017945 */ /* 0x000fe80003800000 */
[----:B------:R3:W-:Y:S01]  /*7750*/  @!P1 STG.E.U8 desc[UR44][R6.64+0x38], R13 ;  /* 0x0000380d06009986 */ /* 0x0007e2000c10112c */
[----:B------:R-:W-:Y:S05]  /*7760*/  @P0 BRA `(.L_x_101) ;  /* 0x00000000000c0947 */ /* 0x000fea0003800000 */
[----:B------:R-:W5:Y:S02]  /*7770*/  LDG.E.U8 R124, desc[UR44][R8.64+0x39] ;  /* 0x0000392c087c7981 */ /* 0x000f64000c1e1100 */
[----:B-----5:R-:W-:-:S05]  /*7780*/  PRMT R12, R124, 0x8880, RZ ;  /* 0x000088807c0c7816 */ /* 0x020fca00000000ff */
[----:B------:R-:W-:-:S07]  /*7790*/  IMAD R11, R12, R115, RZ ;  /* 0x000000730c0b7224 */ /* 0x000fce00078e02ff */
.L_x_101:
[----:B------:R-:W-:Y:S05]  /*77a0*/  BSYNC B1 ;  /* 0x0000000000017941 */ /* 0x000fea0003800000 */
.L_x_100:
[----:B------:R-:W-:Y:S01]  /*77b0*/  @!P0 IMAD R87, R87, R114, R11 ;  /* 0x0000007257578224 */ /* 0x000fe200078e020b */
[----:B------:R-:W-:Y:S04]  /*77c0*/  BSSY B1, `(.L_x_102) ;  /* 0x0000006000017945 */ /* 0x000fe80003800000 */
[----:B------:R0:W-:Y:S01]  /*77d0*/  @!P0 STG.E.U8 desc[UR44][R6.64+0x39], R87 ;  /* 0x0000395706008986 */ /* 0x0001e2000c10112c */
[----:B------:R-:W-:Y:S05]  /*77e0*/  @P5 BRA `(.L_x_103) ;  /* 0x00000000000c5947 */ /* 0x000fea0003800000 */
[----:B------:R-:W5:Y:S02]  /*77f0*/  LDG.E.U8 R124, desc[UR44][R2.64+0x40] ;  /* 0x0000402c027c7981 */ /* 0x000f64000c1e1100 */
[----:B-----5:R-:W-:-:S05]  /*7800*/  PRMT R12, R124, 0x8880, RZ ;  /* 0x000088807c0c7816 */ /* 0x020fca00000000ff */
[----:B------:R-:W-:-:S07]  /*7810*/  IMAD R11, R12, R115, RZ ;  /* 0x000000730c0b7224 */ /* 0x000fce00078e02ff */
.L_x_103:
[----:B------:R-:W-:Y:S05]  /*7820*/  BSYNC B1 ;  /* 0x0000000000017941 */ /* 0x000fea0003800000 */
.L_x_102:
[----:B---3--:R-:W-:Y:S01]  /*7830*/  @!P5 IMAD R13, R72, R114, R11 ;  /* 0x00000072480dd224 */ /* 0x008fe200078e020b */
[----:B------:R-:W-:Y:S04]  /*7840*/  BSSY B1, `(.L_x_104) ;  /* 0x0000006000017945 */ /* 0x000fe80003800000 */
[----:B------:R3:W-:Y:S01]  /*7850*/  @!P5 STG.E.U8 desc[UR44][R4.64+0x40], R13 ;  /* 0x0000400d0400d986 */ /* 0x0007e2000c10112c */
[----:B------:R-:W-:Y:S05]  /*7860*/  @P4 BRA `(.L_x_105) ;  /* 0x00000000000c4947 */ /* 0x000fea0003800000 */
[----:B------:R-:W5:Y:S02]  /*7870*/  LDG.E.U8 R124, desc[UR44][R2.64+0x41] ;  /* 0x0000412c027c7981 */ /* 0x000f64000c1e1100 */
[----:B-----5:R-:W-:-:S05]  /*7880*/  PRMT R12, R124, 0x8880, RZ ;  /* 0x000088807c0c7816 */ /* 0x020fca00000000ff */
[----:B------:R-:W-:-:S07]  /*7890*/  IMAD R11, R12, R115, RZ ;  /* 0x000000730c0b7224 */ /* 0x000fce00078e02ff */
.L_x_105:
[----:B------:R-:W-:Y:S05]  /*78a0*/  BSYNC B1 ;  /* 0x0000000000017941 */ /* 0x000fea0003800000 */
.L_x_104:
        /* <DEDUP_REMOVED lines=13> */
.L_x_107:
[----:B------:R-:W-:Y:S05]  /*7980*/  BSYNC B1 ;  /* 0x0000000000017941 */ /* 0x000fea0003800000 */
.L_x_106:
[----:B---3--:R-:W-:Y:S01]  /*7990*/  @!P3 IMAD R13, R74, R114, R11 ;  /* 0x000000724a0db224 */ /* 0x008fe200078e020b */
[----:B------:R-:W-:Y:S04]  /*79a0*/  BSSY B1, `(.L_x_108) ;  /* 0x0000006000017945 */ /* 0x000fe80003800000 */
[----:B------:R3:W-:Y:S01]  /*79b0*/  @!P3 STG.E.U8 desc[UR44][R6.64+0x40], R13 ;  /* 0x0000400d0600b986 */ /* 0x0007e2000c10112c */
[----:B------:R-:W-:Y:S05]  /*79c0*/  @P2 BRA `(.L_x_109) ;  /* 0x00000000000c2947 */ /* 0x000fea0003800000 */
[----:B------:R-:W5:Y:S02]  /*79d0*/  LDG.E.U8 R124, desc[UR44][R8.64+0x41] ;  /* 0x0000412c087c7981 */ /* 0x000f64000c1e1100 */
[----:B-----5:R-:W-:-:S05]  /*79e0*/  PRMT R12, R124, 0x8880, RZ ;  /* 0x000088807c0c7816 */ /* 0x020fca00000000ff */
[----:B------:R-:W-:-:S07]  /*79f0*/  IMAD R11, R12, R115, RZ ;  /* 0x000000730c0b7224 */ /* 0x000fce00078e02ff */
.L_x_109:
[----:B------:R-:W-:Y:S05]  /*7a00*/  BSYNC B1 ;  /* 0x0000000000017941 */ /* 0x000fea0003800000 */
.L_x_108:
[----:B------:R-:W-:Y:S01]  /*7a10*/  @!P2 IMAD R75, R75, R114, R11 ;  /* 0x000000724b4ba224 */ /* 0x000fe200078e020b */
[----:B------:R-:W-:Y:S04]  /*7a20*/  BSSY B1, `(.L_x_110) ;  /* 0x0000006000017945 */ /* 0x000fe80003800000 */
[----:B------:R0:W-:Y:S01]  /*7a30*/  @!P2 STG.E.U8 desc[UR44][R6.64+0x41], R75 ;  /* 0x0000414b0600a986 */ /* 0x0001e2000c10112c */
[----:B------:R-:W-:Y:S05]  /*7a40*/  @P5 BRA `(.L_x_111) ;  /* 0x00000000000c5947 */ /* 0x000fea0003800000 */
[----:B------:R-:W5:Y:S02]  /*7a50*/  LDG.E.U8 R124, desc[UR44][R2.64+0x48] ;  /* 0x0000482c027c7981 */ /* 0x000f64000c1e1100 */
[----:B-----5:R-:W-:-:S05]  /*7a60*/  PRMT R12, R124, 0x8880, RZ ;  /* 0x000088807c0c7816 */ /* 0x020fca00000000ff */
[----:B------:R-:W-:-:S07]  /*7a70*/  IMAD R11, R12, R115, RZ ;  /* 0x000000730c0b7224 */ /* 0x000fce00078e02ff */
.L_x_111:
[----:B------:R-:W-:Y:S05]  /*7a80*/  BSYNC B1 ;  /* 0x0000000000017941 */ /* 0x000fea0003800000 */
.L_x_110:
[----:B---3--:R-:W-:Y:S01]  /*7a90*/  @!P5 IMAD R13, R76, R114, R11 ;  /* 0x000000724c0dd224 */ /* 0x008fe200078e020b */
[----:B------:R-:W-:Y:S04]  /*7aa0*/  BSSY B1, `(.L_x_112) ;  /* 0x0000006000017945 */ /* 0x000fe80003800000 */
[----:B------:R3:W-:Y:S01]  /*7ab0*/  @!P5 STG.E.U8 desc[UR44][R4.64+0x48], R13 ;  /* 0x0000480d0400d986 */ /* 0x0007e2000c10112c */
[----:B------:R-:W-:Y:S05]  /*7ac0*/  @P4 BRA `(.L_x_113) ;  /* 0x00000000000c4947 */ /* 0x000fea0003800000 */
[----:B------:R-:W5:Y:S02]  /*7ad0*/  LDG.E.U8 R124, desc[UR44][R2.64+0x49] ;  /* 0x0000492c027c7981 */ /* 0x000f64000c1e1100 */
[----:B-----5:R-:W-:-:S05]  /*7ae0*/  PRMT R12, R124, 0x8880, RZ ;  /* 0x000088807c0c7816 */ /* 0x020fca00000000ff */
[----:B------:R-:W-:-:S07]  /*7af0*/  IMAD R11, R12, R115, RZ ;  /* 0x000000730c0b7224 */ /* 0x000fce00078e02ff */
.L_x_113:
[----:B------:R-:W-:Y:S05]  /*7b00*/  BSYNC B1 ;  /* 0x0000000000017941 */ /* 0x000fea0003800000 */
.L_x_112:
        /* <DEDUP_REMOVED lines=13> */
.L_x_115:
[----:B------:R-:W-:Y:S05]  /*7be0*/  BSYNC B1 ;  /* 0x0000000000017941 */ /* 0x000fea0003800000 */
.L_x_114:
[----:B---3--:R-:W-:Y:S01]  /*7bf0*/  @!P1 IMAD R13, R78, R114, R11 ;  /* 0x000000724e0d9224 */ /* 0x008fe200078e020b */
[----:B------:R-:W-:Y:S04]  /*7c00*/  BSSY B1, `(.L_x_116) ;  /* 0x0000006000017945 */ /* 0x000fe80003800000 */
[----:B------:R3:W-:Y:S01]  /*7c10*/  @!P1 STG.E.U8 desc[UR44][R6.64+0x48], R13 ;  /* 0x0000480d06009986 */ /* 0x0007e2000c10112c */
[----:B------:R-:W-:Y:S05]  /*7c20*/  @P0 BRA `(.L_x_117) ;  /* 0x00000000000c0947 */ /* 0x000fea0003800000 */
[----:B------:R-:W5:Y:S02]  /*7c30*/  LDG.E.U8 R124, desc[UR44][R8.64+0x49] ;  /* 0x0000492c087c7981 */ /* 0x000f64000c1e1100 */
[----:B-----5:R-:W-:-:S05]  /*7c40*/  PRMT R12, R124, 0x8880, RZ ;  /* 0x000088807c0c7816 */ /* 0x020fca00000000ff */
[----:B------:R-:W-:-:S07]  /*7c50*/  IMAD R11, R12, R115, RZ ;  /* 0x000000730c0b7224 */ /* 0x000fce00078e02ff */
.L_x_117:
[----:B------:R-:W-:Y:S05]  /*7c60*/  BSYNC B1 ;  /* 0x0000000000017941 */ /* 0x000fea0003800000 */
.L_x_116:
[----:B------:R-:W-:Y:S01]  /*7c70*/  @!P0 IMAD R79, R79, R114, R11 ;  /* 0x000000724f4f8224 */ /* 0x000fe200078e020b */
[----:B------:R-:W-:Y:S04]  /*7c80*/  BSSY B1, `(.L_x_118) ;  /* 0x0000006000017945 */ /* 0x000fe80003800000 */
[----:B------:R0:W-:Y:S01]  /*7c90*/  @!P0 STG.E.U8 desc[UR44][R6.64+0x49], R79 ;  /* 0x0000494f06008986 */ /* 0x0001e2000c10112c */
[----:B------:R-:W-:Y:S05]  /*7ca0*/  @P5 BRA `(.L_x_119) ;  /* 0x00000000000c5947 */ /* 0x000fea0003800000 */
[----:B------:R-:W5:Y:S02]  /*7cb0*/  LDG.E.U8 R124, desc[UR44][R2.64+0x50] ;  /* 0x0000502c027c7981 */ /* 0x000f64000c1e1100 */
[----:B-----5:R-:W-:-:S05]  /*7cc0*/  PRMT R12, R124, 0x8880, RZ ;  /* 0x000088807c0c7816 */ /* 0x020fca00000000ff */
[----:B------:R-:W-:-:S07]  /*7cd0*/  IMAD R11, R12, R115, RZ ;  /* 0x000000730c0b7224 */ /* 0x000fce00078e02ff */
.L_x_119:
[----:B------:R-:W-:Y:S05]  /*7ce0*/  BSYNC B1 ;  /* 0x0000000000017941 */ /* 0x000fea0003800000 */
.L_x_118:
[----:B---3--:R-:W-:Y:S01]  /*7cf0*/  @!P5 IMAD R13, R64, R114, R11 ;  /* 0x00000072400dd224 */ /* 0x008fe200078e020b */
[----:B------:R-:W-:Y:S04]  /*7d00*/  BSSY B1, `(.L_x_120) ;  /* 0x0000006000017945 */ /* 0x000fe80003800000 */
[----:B------:R3:W-:Y:S01]  /*7d10*/  @!P5 STG.E.U8 desc[UR44][R4.64+0x50], R13 ;  /* 0x0000500d0400d986 */ /* 0x0007e2000c10112c */
[----:B------:R-:W-:Y:S05]  /*7d20*/  @P4 BRA `(.L_x_121) ;  /* 0x00000000000c4947 */ /* 0x000fea0003800000 */
[----:B------:R-:W5:Y:S02]  /*7d30*/  LDG.E.U8 R124, desc[UR44][R2.64+0x51] ;  /* 0x0000512c027c7981 */ /* 0x000f64000c1e1100 */
[----:B-----5:R-:W-:-:S05]  /*7d40*/  PRMT R12, R124, 0x8880, RZ ;  /* 0x000088807c0c7816 */ /* 0x020fca00000000ff */
[----:B------:R-:W-:-:S07]  /*7d50*/  IMAD R11, R12, R115, RZ ;  /* 0x000000730c0b7224 */ /* 0x000fce00078e02ff */
.L_x_121:
[----:B------:R-:W-:Y:S05]  /*7d60*/  BSYNC B1 ;  /* 0x0000000000017941 */ /* 0x000fea0003800000 */
.L_x_120:
        /* <DEDUP_REMOVED lines=13> */
.L_x_123:
[----:B------:R-:W-:Y:S05]  /*7e40*/  BSYNC B1 ;  /* 0x0000000000017941 */ /* 0x000fea0003800000 */
.L_x_122:
[----:B---3--:R-:W-:Y:S01]  /*7e50*/  @!P3 IMAD R13, R66, R114, R11 ;  /* 0x00000072420db224 */ /* 0x008fe200078e020b */
[----:B------:R-:W-:Y:S04]  /*7e60*/  BSSY B1, `(.L_x_124) ;  /* 0x0000006000017945 */ /* 0x000fe80003800000 */
[----:B------:R3:W-:Y:S01]  /*7e70*/  @!P3 STG.E.U8 desc[UR44][R6.64+0x50], R13 ;  /* 0x0000500d0600b986 */ /* 0x0007e2000c10112c */
[----:B------:R-:W-:Y:S05]  /*7e80*/  @P2 BRA `(.L_x_125) ;  /* 0x00000000000c2947 */ /* 0x000fea0003800000 */
[----:B------:R-:W5:Y:S02]  /*7e90*/  LDG.E.U8 R124, desc[UR44][R8.64+0x51] ;  /* 0x0000512c087c7981 */ /* 0x000f64000c1e1100 */
[----:B-----5:R-:W-:-:S05]  /*7ea0*/  PRMT R12, R124, 0x8880, RZ ;  /* 0x000088807c0c7816 */ /* 0x020fca00000000ff */
[----:B------:R-:W-:-:S07]  /*7eb0*/  IMAD R11, R12, R115, RZ ;  /* 0x000000730c0b7224 */ /* 0x000fce00078e02ff */
.L_x_125:
[----:B------:R-:W-:Y:S05]  /*7ec0*/  BSYNC B1 ;  /* 0x0000000000017941 */ /* 0x000fea0003800000 */
.L_x_124:
[----:B------:R-:W-:Y:S01]  /*7ed0*/  @!P2 IMAD R67, R67, R114, R11 ;  /* 0x000000724343a224 */ /* 0x000fe200078e020b */
[----:B------:R-:W-:Y:S04]  /*7ee0*/  BSSY B1, `(.L_x_126) ;  /* 0x0000006000017945 */ /* 0x000fe80003800000 */
[----:B------:R0:W-:Y:S01]  /*7ef0*/  @!P2 STG.E.U8 desc[UR44][R6.64+0x51], R67 ;  /* 0x000051430600a986 */ /* 0x0001e2000c10112c */
[----:B------:R-:W-:Y:S05]  /*7f00*/  @P5 BRA `(.L_x_127) ;  /* 0x00000000000c5947 */ /* 0x000fea0003800000 */
[----:B------:R-:W5:Y:S02]  /*7f10*/  LDG.E.U8 R124, desc[UR44][R2.64+0x58] ;  /* 0x0000582c027c7981 */ /* 0x000f64000c1e1100 */
[----:B-----5:R-:W-:-:S05]  /*7f20*/  PRMT R12, R124, 0x8880, RZ ;  /* 0x000088807c0c7816 */ /* 0x020fca00000000ff */
[----:B------:R-:W-:-:S07]  /*7f30*/  IMAD R11, R12, R115, RZ ;  /* 0x000000730c0b7224 */ /* 0x000fce00078e02ff */
.L_x_127:
[----:B------:R-:W-:Y:S05]  /*7f40*/  BSYNC B1 ;  /* 0x0000000000017941 */ /* 0x000fea0003800000 */
.L_x_126:
[----:B---3--:R-:W-:Y:S01]  /*7f50*/  @!P5 IMAD R13, R68, R114, R11 ;  /* 0x00000072440dd224 */ /* 0x008fe200078e020b */
[----:B------:R-:W-:Y:S04]  /*7f60*/  BSSY B1, `(.L_x_128) ;  /* 0x0000006000017945 */ /* 0x000fe80003800000 */
[----:B------:R3:W-:Y:S01]  /*7f70*/  @!P5 STG.E.U8 desc[UR44][R4.64+0x58], R13 ;  /* 0x0000580d0400d986 */ /* 0x0007e2000c10112c */
[----:B------:R-:W-:Y:S05]  /*7f80*/  @P4 BRA `(.L_x_129) ;  /* 0x00000000000c4947 */ /* 0x000fea0003800000 */
[----:B------:R-:W5:Y:S02]  /*7f90*/  LDG.E.U8 R124, desc[UR44][R2.64+0x59] ;  /* 0x0000592c027c7981 */ /* 0x000f64000c1e1100 */
[----:B-----5:R-:W-:-:S05]  /*7fa0*/  PRMT R12, R124, 0x8880, RZ ;  /* 0x000088807c0c7816 */ /* 0x020fca00000000ff */
[----:B------:R-:W-:-:S07]  /*7fb0*/  IMAD R11, R12, R115, RZ ;  /* 0x000000730c0b7224 */ /* 0x000fce00078e02ff */
.L_x_129:
[----:B------:R-:W-:Y:S05]  /*7fc0*/  BSYNC B1 ;  /* 0x0000000000017941 */ /* 0x000fea0003800000 */
.L_x_128:
        /* <DEDUP_REMOVED lines=13> */
.L_x_131:
[----:B------:R-:W-:Y:S05]  /*80a0*/  BSYNC B1 ;  /* 0x0000000000017941 */ /* 0x000fea0003800000 */
.L_x_130:
[----:B---3--:R-:W-:Y:S01]  /*80b0*/  @!P1 IMAD R13, R70, R114, R11 ;  /* 0x00000072460d9224 */ /* 0x008fe200078e020b */
[----:B------:R-:W-:Y:S04]  /*80c0*/  BSSY B1, `(.L_x_132) ;  /* 0x0000006000017945 */ /* 0x000fe80003800000 */
[----:B------:R3:W-:Y:S01]  /*80d0*/  @!P1 STG.E.U8 desc[UR44][R6.64+0x58], R13 ;  /* 0x0000580d06009986 */ /* 0x0007e2000c10112c */
[----:B------:R-:W-:Y:S05]  /*80e0*/  @P0 BRA `(.L_x_133) ;  /* 0x00000000000c0947 */ /* 0x000fea0003800000 */
[----:B------:R-:W5:Y:S02]  /*80f0*/  LDG.E.U8 R124, desc[UR44][R8.64+0x59] ;  /* 0x0000592c087c7981 */ /* 0x000f64000c1e1100 */
[----:B-----5:R-:W-:-:S05]  /*8100*/  PRMT R12, R124, 0x8880, RZ ;  /* 0x000088807c0c7816 */ /* 0x020fca00000000ff */
[----:B------:R-:W-:-:S07]  /*8110*/  IMAD R11, R12, R115, RZ ;  /* 0x000000730c0b7224 */ /* 0x000fce00078e02ff */
.L_x_133:
[----:B------:R-:W-:Y:S05]  /*8120*/  BSYNC B1 ;  /* 0x0000000000017941 */ /* 0x000fea0003800000 */
.L_x_132:
[----:B------:R-:W-:Y:S01]  /*8130*/  @!P0 IMAD R71, R71, R114, R11 ;  /* 0x0000007247478224 */ /* 0x000fe200078e020b */
[----:B------:R-:W-:Y:S04]  /*8140*/  BSSY B1, `(.L_x_134) ;  /* 0x0000006000017945 */ /* 0x000fe80003800000 */
[----:B------:R0:W-:Y:S01]  /*8150*/  @!P0 STG.E.U8 desc[UR44][R6.64+0x59], R71 ;  /* 0x0000594706008986 */ /* 0x0001e2000c10112c */
[----:B------:R-:W-:Y:S05]  /*8160*/  @P5 BRA `(.L_x_135) ;  /* 0x00000000000c5947 */ /* 0x000fea0003800000 */
[----:B------:R-:W5:Y:S02]  /*8170*/  LDG.E.U8 R124, desc[UR44][R2.64+0x60] ;  /* 0x0000602c027c7981 */ /* 0x000f64000c1e1100 */
[----:B-----5:R-:W-:-:S05]  /*8180*/  PRMT R12, R124, 0x8880, RZ ;  /* 0x000088807c0c7816 */ /* 0x020fca00000000ff */
[----:B------:R-:W-:-:S07]  /*8190*/  IMAD R11, R12, R115, RZ ;  /* 0x000000730c0b7224 */ /* 0x000fce00078e02ff */
.L_x_135:
[----:B------:R-:W-:Y:S05]  /*81a0*/  BSYNC B1 ;  /* 0x0000000000017941 */ /* 0x000fea0003800000 */
.L_x_134:
[----:B---3--:R-:W-:Y:S01]  /*81b0*/  @!P5 IMAD R13, R56, R114, R11 ;  /* 0x00000072380dd224 */ /* 0x008fe200078e020b */
[----:B------:R-:W-:Y:S04]  /*81c0*/  BSSY B1, `(.L_x_136) ;  /* 0x0000006000017945 */ /* 0x000fe80003800000 */
[----:B------:R3:W-:Y:S01]  /*81d0*/  @!P5 STG.E.U8 desc[UR44][R4.64+0x60], R13 ;  /* 0x0000600d0400d986 */ /* 0x0007e2000c10112c */
[----:B------:R-:W-:Y:S05]  /*81e0*/  @P4 BRA `(.L_x_137) ;  /* 0x00000000000c4947 */ /* 0x000fea0003800000 */
[----:B------:R-:W5:Y:S02]  /*81f0*/  LDG.E.U8 R124, desc[UR44][R2.64+0x61] ;  /* 0x0000612c027c7981 */ /* 0x000f64000c1e1100 */
[----:B-----5:R-:W-:-:S05]  /*8200*/  PRMT R12, R124, 0x8880, RZ ;  /* 0x000088807c0c7816 */ /* 0x020fca00000000ff */
[----:B------:R-:W-:-:S07]  /*8210*/  IMAD R11, R12, R115, RZ ;  /* 0x000000730c0b7224 */ /* 0x000fce00078e02ff */
.L_x_137:
[----:B------:R-:W-:Y:S05]  /*8220*/  BSYNC B1 ;  /* 0x0000000000017941 */ /* 0x000fea0003800000 */
.L_x_136:
        /* <DEDUP_REMOVED lines=13> */
.L_x_139:
[----:B------:R-:W-:Y:S05]  /*8300*/  BSYNC B1 ;  /* 0x0000000000017941 */ /* 0x000fea0003800000 */
.L_x_138:
[----:B---3--:R-:W-:Y:S01]  /*8310*/  @!P3 IMAD R13, R58, R114, R11 ;  /* 0x000000723a0db224 */ /* 0x008fe200078e020b */
[----:B------:R-:W-:Y:S04]  /*8320*/  BSSY B1, `(.L_x_140) ;  /* 0x0000006000017945 */ /* 0x000fe80003800000 */
[----:B------:R3:W-:Y:S01]  /*8330*/  @!P3 STG.E.U8 desc[UR44][R6.64+0x60], R13 ;  /* 0x0000600d0600b986 */ /* 0x0007e2000c10112c */
[----:B------:R-:W-:Y:S05]  /*8340*/  @P2 BRA `(.L_x_141) ;  /* 0x00000000000c2947 */ /* 0x000fea0003800000 */
[----:B------:R-:W5:Y:S02]  /*8350*/  LDG.E.U8 R124, desc[UR44][R8.64+0x61] ;  /* 0x0000612c087c7981 */ /* 0x000f64000c1e1100 */
[----:B-----5:R-:W-:-:S05]  /*8360*/  PRMT R12, R124, 0x8880, RZ ;  /* 0x000088807c0c7816 */ /* 0x020fca00000000ff */
[----:B------:R-:W-:-:S07]  /*8370*/  IMAD R11, R12, R115, RZ ;  /* 0x000000730c0b7224 */ /* 0x000fce00078e02ff */
.L_x_141:
[----:B------:R-:W-:Y:S05]  /*8380*/  BSYNC B1 ;  /* 0x0000000000017941 */ /* 0x000fea0003800000 */
.L_x_140:
[----:B------:R-:W-:Y:S01]  /*8390*/  @!P2 IMAD R59, R59, R114, R11 ;  /* 0x000000723b3ba224 */ /* 0x000fe200078e020b */
[----:B------:R-:W-:Y:S04]  /*83a0*/  BSSY B1, `(.L_x_142) ;  /* 0x0000006000017945 */ /* 0x000fe80003800000 */
[----:B------:R0:W-:Y:S01]  /*83b0*/  @!P2 STG.E.U8 desc[UR44][R6.64+0x61], R59 ;  /* 0x0000613b0600a986 */ /* 0x0001e2000c10112c */
[----:B------:R-:W-:Y:S05]  /*83c0*/  @P5 BRA `(.L_x_143) ;  /* 0x00000000000c5947 */ /* 0x000fea0003800000 */
[----:B------:R-:W5:Y:S02]  /*83d0*/  LDG.E.U8 R124, desc[UR44][R2.64+0x68] ;  /* 0x0000682c027c7981 */ /* 0x000f64000c1e1100 */
[----:B-----5:R-:W-:-:S05]  /*83e0*/  PRMT R12, R124, 0x8880, RZ ;  /* 0x000088807c0c7816 */ /* 0x020fca00000000ff */
[----:B------:R-:W-:-:S07]  /*83f0*/  IMAD R11, R12, R115, RZ ;  /* 0x000000730c0b7224 */ /* 0x000fce00078e02ff */
.L_x_143:
[----:B------:R-:W-:Y:S05]  /*8400*/  BSYNC B1 ;  /* 0x0000000000017941 */ /* 0x000fea0003800000 */
.L_x_142:
[----:B---3--:R-:W-:Y:S01]  /*8410*/  @!P5 IMAD R13, R60, R114, R11 ;  /* 0x000000723c0dd224 */ /* 0x008fe200078e020b */
[----:B------:R-:W-:Y:S04]  /*8420*/  BSSY B1, `(.L_x_144) ;  /* 0x0000006000017945 */ /* 0x000fe80003800000 */
[----:B------:R3:W-:Y:S01]  /*8430*/  @!P5 STG.E.U8 desc[UR44][R4.64+0x68], R13 ;  /* 0x0000680d0400d986 */ /* 0x0007e2000c10112c */
[----:B------:R-:W-:Y:S05]  /*8440*/  @P4 BRA `(.L_x_145) ;  /* 0x00000000000c4947 */ /* 0x000fea0003800000 */
[----:B------:R-:W5:Y:S02]  /*8450*/  LDG.E.U8 R124, desc[UR44][R2.64+0x69] ;  /* 0x0000692c027c7981 */ /* 0x000f64000c1e1100 */
[----:B-----5:R-:W-:-:S05]  /*8460*/  PRMT R12, R124, 0x8880, RZ ;  /* 0x000088807c0c7816 */ /* 0x020fca00000000ff */
[----:B------:R-:W-:-:S07]  /*8470*/  IMAD R11, R12, R115, RZ ;  /* 0x000000730c0b7224 */ /* 0x000fce00078e02ff */
.L_x_145:
[----:B------:R-:W-:Y:S05]  /*8480*/  BSYNC B1 ;  /* 0x0000000000017941 */ /* 0x000fea0003800000 */
.L_x_144:
        /* <DEDUP_REMOVED lines=13> */
.L_x_147:
[----:B------:R-:W-:Y:S05]  /*8560*/  BSYNC B1 ;  /* 0x0000000000017941 */ /* 0x000fea0003800000 */
.L_x_146:
[----:B---3--:R-:W-:Y:S01]  /*8570*/  @!P1 IMAD R13, R62, R114, R11 ;  /* 0x000000723e0d9224 */ /* 0x008fe200078e020b */
[----:B------:R-:W-:Y:S04]  /*8580*/  BSSY B1, `(.L_x_148) ;  /* 0x0000006000017945 */ /* 0x000fe80003800000 */
[----:B------:R3:W-:Y:S01]  /*8590*/  @!P1 STG.E.U8 desc[UR44][R6.64+0x68], R13 ;  /* 0x0000680d06009986 */ /* 0x0007e2000c10112c */
[----:B------:R-:W-:Y:S05]  /*85a0*/  @P0 BRA `(.L_x_149) ;  /* 0x00000000000c0947 */ /* 0x000fea0003800000 */
[----:B------:R-:W5:Y:S02]  /*85b0*/  LDG.E.U8 R124, desc[UR44][R8.64+0x69] ;  /* 0x0000692c087c7981 */ /* 0x000f64000c1e1100 */
[----:B-----5:R-:W-:-:S05]  /*85c0*/  PRMT R12, R124, 0x8880, RZ ;  /* 0x000088807c0c7816 */ /* 0x020fca00000000ff */
[----:B------:R-:W-:-:S07]  /*85d0*/  IMAD R11, R12, R115, RZ ;  /* 0x000000730c0b7224 */ /* 0x000fce00078e02ff */
.L_x_149:
[----:B------:R-:W-:Y:S05]  /*85e0*/  BSYNC B1 ;  /* 0x0000000000017941 */ /* 0x000fea0003800000 */
.L_x_148:
[----:B------:R-:W-:Y:S01]  /*85f0*/  @!P0 IMAD R63, R63, R114, R11 ;  /* 0x000000723f3f8224 */ /* 0x000fe200078e020b */
[----:B------:R-:W-:Y:S04]  /*8600*/  BSSY B1, `(.L_x_150) ;  /* 0x0000006000017945 */ /* 0x000fe80003800000 */
[----:B------:R0:W-:Y:S01]  /*8610*/  @!P0 STG.E.U8 desc[UR44][R6.64+0x69], R63 ;  /* 0x0000693f06008986 */ /* 0x0001e2000c10112c */
[----:B------:R-:W-:Y:S05]  /*8620*/  @P5 BRA `(.L_x_151) ;  /* 0x00000000000c5947 */ /* 0x000fea0003800000 */
[----:B------:R-:W5:Y:S02]  /*8630*/  LDG.E.U8 R124, desc[UR44][R2.64+0x70] ;  /* 0x0000702c027c7981 */ /* 0x000f64000c1e1100 */
[----:B-----5:R-:W-:-:S05]  /*8640*/  PRMT R12, R124, 0x8880, RZ ;  /* 0x000088807c0c7816 */ /* 0x020fca00000000ff */
[----:B------:R-:W-:-:S07]  /*8650*/  IMAD R11, R12, R115, RZ ;  /* 0x000000730c0b7224 */ /* 0x000fce00078e02ff */
.L_x_151:
[----:B------:R-:W-:Y:S05]  /*8660*/  BSYNC B1 ;  /* 0x0000000000017941 */ /* 0x000fea0003800000 */
.L_x_150:
[----:B---3--:R-:W-:Y:S01]  /*8670*/  @!P5 IMAD R13, R48, R114, R11 ;  /* 0x00000072300dd224 */ /* 0x008fe200078e020b */
[----:B------:R-:W-:Y:S04]  /*8680*/  BSSY B1, `(.L_x_152) ;  /* 0x0000006000017945 */ /* 0x000fe80003800000 */
[----:B------:R3:W-:Y:S01]  /*8690*/  @!P5 STG.E.U8 desc[UR44][R4.64+0x70], R13 ;  /* 0x0000700d0400d986 */ /* 0x0007e2000c10112c */
[----:B------:R-:W-:Y:S05]  /*86a0*/  @P4 BRA `(.L_x_153) ;  /* 0x00000000000c4947 */ /* 0x000fea0003800000 */
[----:B------:R-:W5:Y:S02]  /*86b0*/  LDG.E.U8 R124, desc[UR44][R2.64+0x71] ;  /* 0x0000712c027c7981 */ /* 0x000f64000c1e1100 */
[----:B-----5:R-:W-:-:S05]  /*86c0*/  PRMT R12, R124, 0x8880, RZ ;  /* 0x000088807c0c7816 */ /* 0x020fca00000000ff */
[----:B------:R-:W-:-:S07]  /*86d0*/  IMAD R11, R12, R115, RZ ;  /* 0x000000730c0b7224 */ /* 0x000fce00078e02ff */
.L_x_153:
[----:B------:R-:W-:Y:S05]  /*86e0*/  BSYNC B1 ;  /* 0x0000000000017941 */ /* 0x000fea0003800000 */
.L_x_152:
        /* <DEDUP_REMOVED lines=13> */
.L_x_155:
[----:B------:R-:W-:Y:S05]  /*87c0*/  BSYNC B1 ;  /* 0x0000000000017941 */ /* 0x000fea0003800000 */
.L_x_154:
[----:B---3--:R-:W-:Y:S01]  /*87d0*/  @!P3 IMAD R13, R50, R114, R11 ;  /* 0x00000072320db224 */ /* 0x008fe200078e020b */
[----:B------:R-:W-:Y:S04]  /*87e0*/  BSSY B1, `(.L_x_156) ;  /* 0x0000006000017945 */ /* 0x000fe80003800000 */
[----:B------:R3:W-:Y:S01]  /*87f0*/  @!P3 STG.E.U8 desc[UR44][R6.64+0x70], R13 ;  /* 0x0000700d0600b986 */ /* 0x0007e2000c10112c */
[----:B------:R-:W-:Y:S05]  /*8800*/  @P2 BRA `(.L_x_157) ;  /* 0x00000000000c2947 */ /* 0x000fea0003800000 */
[----:B------:R-:W5:Y:S02]  /*8810*/  LDG.E.U8 R124, desc[UR44][R8.64+0x71] ;  /* 0x0000712c087c7981 */ /* 0x000f64000c1e1100 */
[----:B-----5:R-:W-:-:S05]  /*8820*/  PRMT R12, R124, 0x8880, RZ ;  /* 0x000088807c0c7816 */ /* 0x020fca00000000ff */
[----:B------:R-:W-:-:S07]  /*8830*/  IMAD R11, R12, R115, RZ ;  /* 0x000000730c0b7224 */ /* 0x000fce00078e02ff */
.L_x_157:
[----:B------:R-:W-:Y:S05]  /*8840*/  BSYNC B1 ;  /* 0x0000000000017941 */ /* 0x000fea0003800000 */
.L_x_156:
[----:B------:R-:W-:Y:S01]  /*8850*/  @!P2 IMAD R51, R51, R114, R11 ;  /* 0x000000723333a224 */ /* 0x000fe200078e020b */
[----:B------:R-:W-:Y:S04]  /*8860*/  BSSY B1, `(.L_x_158) ;  /* 0x0000006000017945 */ /* 0x000fe80003800000 */
[----:B------:R0:W-:Y:S01]  /*8870*/  @!P2 STG.E.U8 desc[UR44][R6.64+0x71], R51 ;  /* 0x000071330600a986 */ /* 0x0001e2000c10112c */
[----:B------:R-:W-:Y:S05]  /*8880*/  @P5 BRA `(.L_x_159) ;  /* 0x00000000000c5947 */ /* 0x000fea0003800000 */
[----:B------:R-:W5:Y:S02]  /*8890*/  LDG.E.U8 R124, desc[UR44][R2.64+0x78] ;  /* 0x0000782c027c7981 */ /* 0x000f64000c1e1100 */
[----:B-----5:R-:W-:-:S05]  /*88a0*/  PRMT R12, R124, 0x8880, RZ ;  /* 0x000088807c0c7816 */ /* 0x020fca00000000ff */
[----:B------:R-:W-:-:S07]  /*88b0*/  IMAD R11, R12, R115, RZ ;  /* 0x000000730c0b7224 */ /* 0x000fce00078e02ff */
.L_x_159:
[----:B------:R-:W-:Y:S05]  /*88c0*/  BSYNC B1 ;  /* 0x0000000000017941 */ /* 0x000fea0003800000 */
.L_x_158:
[----:B---3--:R-:W-:Y:S01]  /*88d0*/  @!P5 IMAD R13, R52, R114, R11 ;  /* 0x00000072340dd224 */ /* 0x008fe200078e020b */
[----:B------:R-:W-:Y:S04]  /*88e0*/  BSSY B1, `(.L_x_160) ;  /* 0x0000006000017945 */ /* 0x000fe80003800000 */
[----:B------:R3:W-:Y:S01]  /*88f0*/  @!P5 STG.E.U8 desc[UR44][R4.64+0x78], R13 ;  /* 0x0000780d0400d986 */ /* 0x0007e2000c10112c */
[----:B------:R-:W-:Y:S05]  /*8900*/  @P4 BRA `(.L_x_161) ;  /* 0x00000000000c4947 */ /* 0x000fea0003800000 */
[----:B------:R-:W5:Y:S02]  /*8910*/  LDG.E.U8 R124, desc[UR44][R2.64+0x79] ;  /* 0x0000792c027c7981 */ /* 0x000f64000c1e1100 */
[----:B-----5:R-:W-:-:S05]  /*8920*/  PRMT R12, R124, 0x8880, RZ ;  /* 0x000088807c0c7816 */ /* 0x020fca00000000ff */
[----:B------:R-:W-:-:S07]  /*8930*/  IMAD R11, R12, R115, RZ ;  /* 0x000000730c0b7224 */ /* 0x000fce00078e02ff */
.L_x_161:
[----:B------:R-:W-:Y:S05]  /*8940*/  BSYNC B1 ;  /* 0x0000000000017941 */ /* 0x000fea0003800000 */
.L_x_160:
        /* <DEDUP_REMOVED lines=13> */
.L_x_163:
[----:B------:R-:W-:Y:S05]  /*8a20*/  BSYNC B1 ;  /* 0x0000000000017941 */ /* 0x000fea0003800000 */
.L_x_162:
[----:B---3--:R-:W-:Y:S01]  /*8a30*/  @!P1 IMAD R13, R54, R114, R11 ;  /* 0x00000072360d9224 */ /* 0x008fe200078e020b */
[----:B------:R-:W-:Y:S04]  /*8a40*/  BSSY B1, `(.L_x_164) ;  /* 0x0000006000017945 */ /* 0x000fe80003800000 */
[----:B------:R3:W-:Y:S01]  /*8a50*/  @!P1 STG.E.U8 desc[UR44][R6.64+0x78], R13 ;  /* 0x0000780d06009986 */ /* 0x0007e2000c10112c */
[----:B------:R-:W-:Y:S05]  /*8a60*/  @P0 BRA `(.L_x_165) ;  /* 0x00000000000c0947 */ /* 0x000fea0003800000 */
[----:B------:R-:W5:Y:S02]  /*8a70*/  LDG.E.U8 R124, desc[UR44][R8.64+0x79] ;  /* 0x0000792c087c7981 */ /* 0x000f64000c1e1100 */
[----:B-----5:R-:W-:-:S05]  /*8a80*/  PRMT R12, R124, 0x8880, RZ ;  /* 0x000088807c0c7816 */ /* 0x020fca00000000ff */
[----:B------:R-:W-:-:S07]  /*8a90*/  IMAD R11, R12, R115, RZ ;  /* 0x000000730c0b7224 */ /* 0x000fce00078e02ff */
.L_x_165:
[----:B------:R-:W-:Y:S05]  /*8aa0*/  BSYNC B1 ;  /* 0x0000000000017941 */ /* 0x000fea0003800000 */
.L_x_164:
[----:B------:R-:W-:Y:S01]  /*8ab0*/  @!P0 IMAD R55, R55, R114, R11 ;  /* 0x0000007237378224 */ /* 0x000fe200078e020b */
[----:B------:R-:W-:Y:S04]  /*8ac0*/  BSSY B1, `(.L_x_166) ;  /* 0x0000006000017945 */ /* 0x000fe80003800000 */
[----:B------:R0:W-:Y:S01]  /*8ad0*/  @!P0 STG.E.U8 desc[UR44][R6.64+0x79], R55 ;  /* 0x0000793706008986 */ /* 0x0001e2000c10112c */
[----:B------:R-:W-:Y:S05]  /*8ae0*/  @P5 BRA `(.L_x_167) ;  /* 0x00000000000c5947 */ /* 0x000fea0003800000 */
[----:B------:R-:W5:Y:S02]  /*8af0*/  LDG.E.U8 R124, desc[UR44][R2.64+0x80] ;  /* 0x0000802c027c7981 */ /* 0x000f64000c1e1100 */
[----:B-----5:R-:W-:-:S05]  /*8b00*/  PRMT R12, R124, 0x8880, RZ ;  /* 0x000088807c0c7816 */ /* 0x020fca00000000ff */
[----:B------:R-:W-:-:S07]  /*8b10*/  IMAD R11, R12, R115, RZ ;  /* 0x000000730c0b7224 */ /* 0x000fce00078e02ff */
.L_x_167:
[----:B------:R-:W-:Y:S05]  /*8b20*/  BSYNC B1 ;  /* 0x0000000000017941 */ /* 0x000fea0003800000 */
.L_x_166:
[----:B---3--:R-:W-:Y:S01]  /*8b30*/  @!P5 IMAD R13, R40, R114, R11 ;  /* 0x00000072280dd224 */ /* 0x008fe200078e020b */
[----:B------:R-:W-:Y:S04]  /*8b40*/  BSSY B1, `(.L_x_168) ;  /* 0x0000006000017945 */ /* 0x000fe80003800000 */
[----:B------:R3:W-:Y:S01]  /*8b50*/  @!P5 STG.E.U8 desc[UR44][R4.64+0x80], R13 ;  /* 0x0000800d0400d986 */ /* 0x0007e2000c10112c */
[----:B------:R-:W-:Y:S05]  /*8b60*/  @P4 BRA `(.L_x_169) ;  /* 0x00000000000c4947 */ /* 0x000fea0003800000 */
[----:B------:R-:W5:Y:S02]  /*8b70*/  LDG.E.U8 R124, desc[UR44][R2.64+0x81] ;  /* 0x0000812c027c7981 */ /* 0x000f64000c1e1100 */
[----:B-----5:R-:W-:-:S05]  /*8b80*/  PRMT R12, R124, 0x8880, RZ ;  /* 0x000088807c0c7816 */ /* 0x020fca00000000ff */
[----:B------:R-:W-:-:S07]  /*8b90*/  IMAD R11, R12, R115, RZ ;  /* 0x000000730c0b7224 */ /* 0x000fce00078e02ff */
.L_x_169:
[----:B------:R-:W-:Y:S05]  /*8ba0*/  BSYNC B1 ;  /* 0x0000000000017941 */ /* 0x000fea0003800000 */
.L_x_168:
        /* <DEDUP_REMOVED lines=13> */
.L_x_171:
[----:B------:R-:W-:Y:S05]  /*8c80*/  BSYNC B1 ;  /* 0x0000000000017941 */ /* 0x000fea0003800000 */
.L_x_170:
[----:B---3--:R-:W-:Y:S01]  /*8c90*/  @!P3 IMAD R13, R42, R114, R11 ;  /* 0x000000722a0db224 */ /* 0x008fe200078e020b */
[----:B------:R-:W-:Y:S04]  /*8ca0*/  BSSY B1, `(.L_x_172) ;  /* 0x0000006000017945 */ /* 0x000fe80003800000 */
[----:B------:R3:W-:Y:S01]  /*8cb0*/  @!P3 STG.E.U8 desc[UR44][R6.64+0x80], R13 ;  /* 0x0000800d0600b986 */ /* 0x0007e2000c10112c */
[----:B------:R-:W-:Y:S05]  /*8cc0*/  @P2 BRA `(.L_x_173) ;  /* 0x00000000000c2947 */ /* 0x000fea0003800000 */
[----:B------:R-:W5:Y:S02]  /*8cd0*/  LDG.E.U8 R124, desc[UR44][R8.64+0x81] ;  /* 0x0000812c087c7981 */ /* 0x000f64000c1e1100 */
[----:B-----5:R-:W-:-:S05]  /*8ce0*/  PRMT R12, R124, 0x8880, RZ ;  /* 0x000088807c0c7816 */ /* 0x020fca00000000ff */
[----:B------:R-:W-:-:S07]  /*8cf0*/  IMAD R11, R12, R115, RZ ;  /* 0x000000730c0b7224 */ /* 0x000fce00078e02ff */
.L_x_173:
[----:B------:R-:W-:Y:S05]  /*8d00*/  BSYNC B1 ;  /* 0x0000000000017941 */ /* 0x000fea0003800000 */
.L_x_172:
[----:B------:R-:W-:Y:S01]  /*8d10*/  @!P2 IMAD R43, R43, R114, R11 ;  /* 0x000000722b2ba224 */ /* 0x000fe200078e020b */
[----:B------:R-:W-:Y:S04]  /*8d20*/  BSSY B1, `(.L_x_174) ;  /* 0x0000006000017945 */ /* 0x000fe80003800000 */
[----:B------:R0:W-:Y:S01]  /*8d30*/  @!P2 STG.E.U8 desc[UR44][R6.64+0x81], R43 ;  /* 0x0000812b0600a986 */ /* 0x0001e2000c10112c */
[----:B------:R-:W-:Y:S05]  /*8d40*/  @P5 BRA `(.L_x_175) ;  /* 0x00000000000c5947 */ /* 0x000fea0003800000 */
[----:B------:R-:W5:Y:S02]  /*8d50*/  LDG.E.U8 R124, desc[UR44][R2.64+0x88] ;  /* 0x0000882c027c7981 */ /* 0x000f64000c1e1100 */
[----:B-----5:R-:W-:-:S05]  /*8d60*/  PRMT R12, R124, 0x8880, RZ ;  /* 0x000088807c0c7816 */ /* 0x020fca00000000ff */
[----:B------:R-:W-:-:S07]  /*8d70*/  IMAD R11, R12, R115, RZ ;  /* 0x000000730c0b7224 */ /* 0x000fce00078e02ff */
.L_x_175:
[----:B------:R-:W-:Y:S05]  /*8d80*/  BSYNC B1 ;  /* 0x0000000000017941 */ /* 0x000fea0003800000 */
.L_x_174:
[----:B---3--:R-:W-:Y:S01]  /*8d90*/  @!P5 IMAD R13, R44, R114, R11 ;  /* 0x000000722c0dd224 */ /* 0x008fe200078e020b */
[----:B------:R-:W-:Y:S04]  /*8da0*/  BSSY B1, `(.L_x_176) ;  /* 0x0000006000017945 */ /* 0x000fe80003800000 */
[----:B------:R3:W-:Y:S01]  /*8db0*/  @!P5 STG.E.U8 desc[UR44][R4.64+0x88], R13 ;  /* 0x0000880d0400d986 */ /* 0x0007e2000c10112c */
[----:B------:R-:W-:Y:S05]  /*8dc0*/  @P4 BRA `(.L_x_177) ;  /* 0x00000000000c4947 */ /* 0x000fea0003800000 */
[----:B------:R-:W5:Y:S02]  /*8dd0*/  LDG.E.U8 R124, desc[UR44][R2.64+0x89] ;  /* 0x0000892c027c7981 */ /* 0x000f64000c1e1100 */
[----:B-----5:R-:W-:-:S05]  /*8de0*/  PRMT R12, R124, 0x8880, RZ ;  /* 0x000088807c0c7816 */ /* 0x020fca00000000ff */
[----:B------:R-:W-:-:S07]  /*8df0*/  IMAD R11, R12, R115, RZ ;  /* 0x000000730c0b7224 */ /* 0x000fce00078e02ff */
.L_x_177:
[----:B------:R-:W-:Y:S05]  /*8e00*/  BSYNC B1 ;  /* 0x0000000000017941 */ /* 0x000fea0003800000 */
.L_x_176:
        /* <DEDUP_REMOVED lines=13> */
.L_x_179:
[----:B------:R-:W-:Y:S05]  /*8ee0*/  BSYNC B1 ;  /* 0x0000000000017941 */ /* 0x000fea0003800000 */
.L_x_178:
[----:B---3--:R-:W-:Y:S01]  /*8ef0*/  @!P1 IMAD R13, R46, R114, R11 ;  /* 0x000000722e0d9224 */ /* 0x008fe200078e020b */
[----:B------:R-:W-:Y:S04]  /*8f00*/  BSSY B1, `(.L_x_180) ;  /* 0x0000006000017945 */ /* 0x000fe80003800000 */
[----:B------:R3:W-:Y:S01]  /*8f10*/  @!P1 STG.E.U8 desc[UR44][R6.64+0x88], R13 ;  /* 0x0000880d06009986 */ /* 0x0007e2000c10112c */
[----:B------:R-:W-:Y:S05]  /*8f20*/  @P4 BRA `(.L_x_181) ;  /* 0x00000000000c4947 */ /* 0x000fea0003800000 */
[----:B------:R-:W5:Y:S02]  /*8f30*/  LDG.E.U8 R124, desc[UR44][R8.64+0x89] ;  /* 0x0000892c087c7981 */ /* 0x000f64000c1e1100 */
[----:B-----5:R-:W-:-:S05]  /*8f40*/  PRMT R12, R124, 0x8880, RZ ;  /* 0x000088807c0c7816 */ /* 0x020fca00000000ff */
[----:B------:R-:W-:-:S07]  /*8f50*/  IMAD R11, R12, R115, RZ ;  /* 0x000000730c0b7224 */ /* 0x000fce00078e02ff */
.L_x_181:
[----:B------:R-:W-:Y:S05]  /*8f60*/  BSYNC B1 ;  /* 0x0000000000017941 */ /* 0x000fea0003800000 */
.L_x_180:
[----:B------:R-:W-:Y:S01]  /*8f70*/  @!P4 IMAD R47, R47, R114, R11 ;  /* 0x000000722f2fc224 */ /* 0x000fe200078e020b */
[----:B------:R-:W-:Y:S04]  /*8f80*/  BSSY B1, `(.L_x_182) ;  /* 0x0000006000017945 */ /* 0x000fe80003800000 */
[----:B------:R0:W-:Y:S01]  /*8f90*/  @!P4 STG.E.U8 desc[UR44][R6.64+0x89], R47 ;  /* 0x0000892f0600c986 */ /* 0x0001e2000c10112c */
[----:B------:R-:W-:Y:S05]  /*8fa0*/  @P5 BRA `(.L_x_183) ;  /* 0x00000000000c5947 */ /* 0x000fea0003800000 */
[----:B------:R-:W5:Y:S02]  /*8fb0*/  LDG.E.U8 R124, desc[UR44][R2.64+0x90] ;  /* 0x0000902c027c7981 */ /* 0x000f64000c1e1100 */
[----:B-----5:R-:W-:-:S05]  /*8fc0*/  PRMT R12, R124, 0x8880, RZ ;  /* 0x000088807c0c7816 */ /* 0x020fca00000000ff */
[----:B------:R-:W-:-:S07]  /*8fd0*/  IMAD R11, R12, R115, RZ ;  /* 0x000000730c0b7224 */ /* 0x000fce00078e02ff */
.L_x_183:
[----:B------:R-:W-:Y:S05]  /*8fe0*/  BSYNC B1 ;  /* 0x0000000000017941 */ /* 0x000fea0003800000 */
.L_x_182:
[----:B---3--:R-:W-:Y:S01]  /*8ff0*/  @!P5 IMAD R13, R32, R114, R11 ;  /* 0x00000072200dd224 */ /* 0x008fe200078e020b */
[----:B------:R-:W-:Y:S04]  /*9000*/  BSSY B1, `(.L_x_184) ;  /* 0x0000006000017945 */ /* 0x000fe80003800000 */
[----:B------:R3:W-:Y:S01]  /*9010*/  @!P5 STG.E.U8 desc[UR44][R4.64+0x90], R13 ;  /* 0x0000900d0400d986 */ /* 0x0007e2000c10112c */
[----:B------:R-:W-:Y:S05]  /*9020*/  @P0 BRA `(.L_x_185) ;  /* 0x00000000000c0947 */ /* 0x000fea0003800000 */
[----:B------:R-:W5:Y:S02]  /*9030*/  LDG.E.U8 R124, desc[UR44][R2.64+0x91] ;  /* 0x0000912c027c7981 */ /* 0x000f64000c1e1100 */
[----:B-----5:R-:W-:-:S05]  /*9040*/  PRMT R12, R124, 0x8880, RZ ;  /* 0x000088807c0c7816 */ /* 0x020fca00000000ff */
[----:B------:R-:W-:-:S07]  /*9050*/  IMAD R11, R12, R115, RZ ;  /* 0x000000730c0b7224 */ /* 0x000fce00078e02ff */
.L_x_185:
[----:B------:R-:W-:Y:S05]  /*9060*/  BSYNC B1 ;  /* 0x0000000000017941 */ /* 0x000fea0003800000 */
.L_x_184:
        /* <DEDUP_REMOVED lines=13> */
.L_x_187:
[----:B------:R-:W-:Y:S05]  /*9140*/  BSYNC B1 ;  /* 0x0000000000017941 */ /* 0x000fea0003800000 */
.L_x_186:
[----:B---3--:R-:W-:Y:S01]  /*9150*/  @!P3 IMAD R13, R34, R114, R11 ;  /* 0x00000072220db224 */ /* 0x008fe200078e020b */
[----:B------:R-:W-:Y:S04]  /*9160*/  BSSY B1, `(.L_x_188) ;  /* 0x0000006000017945 */ /* 0x000fe80003800000 */
[----:B------:R3:W-:Y:S01]  /*9170*/  @!P3 STG.E.U8 desc[UR44][R6.64+0x90], R13 ;  /* 0x0000900d0600b986 */ /* 0x0007e2000c10112c */
[----:B------:R-:W-:Y:S05]  /*9180*/  @P2 BRA `(.L_x_189) ;  /* 0x00000000000c2947 */ /* 0x000fea0003800000 */
[----:B------:R-:W5:Y:S02]  /*9190*/  LDG.E.U8 R124, desc[UR44][R8.64+0x91] ;  /* 0x0000912c087c7981 */ /* 0x000f64000c1e1100 */
[----:B-----5:R-:W-:-:S05]  /*91a0*/  PRMT R12, R124, 0x8880, RZ ;  /* 0x000088807c0c7816 */ /* 0x020fca00000000ff */
[----:B------:R-:W-:-:S07]  /*91b0*/  IMAD R11, R12, R115, RZ ;  /* 0x000000730c0b7224 */ /* 0x000fce00078e02ff */
.L_x_189:
[----:B------:R-:W-:Y:S05]  /*91c0*/  BSYNC B1 ;  /* 0x0000000000017941 */ /* 0x000fea0003800000 */
.L_x_188:
[----:B------:R-:W-:Y:S01]  /*91d0*/  @!P2 IMAD R35, R35, R114, R11 ;  /* 0x000000722323a224 */ /* 0x000fe200078e020b */
[----:B------:R-:W-:Y:S04]  /*91e0*/  BSSY B1, `(.L_x_190) ;  /* 0x0000006000017945 */ /* 0x000fe80003800000 */
[----:B------:R0:W-:Y:S01]  /*91f0*/  @!P2 STG.E.U8 desc[UR44][R6.64+0x91], R35 ;  /* 0x000091230600a986 */ /* 0x0001e2000c10112c */
[----:B------:R-:W-:Y:S05]  /*9200*/  @P0 BRA `(.L_x_191) ;  /* 0x00000000000c0947 */ /* 0x000fea0003800000 */
[----:B------:R-:W5:Y:S02]  /*9210*/  LDG.E.U8 R124, desc[UR44][R2.64+0x98] ;  /* 0x0000982c027c7981 */ /* 0x000f64000c1e1100 */
[----:B-----5:R-:W-:-:S05]  /*9220*/  PRMT R12, R124, 0x8880, RZ ;  /* 0x000088807c0c7816 */ /* 0x020fca00000000ff */
[----:B------:R-:W-:-:S07]  /*9230*/  IMAD R11, R12, R115, RZ ;  /* 0x000000730c0b7224 */ /* 0x000fce00078e02ff */
.L_x_191:
[----:B------:R-:W-:Y:S05]  /*9240*/  BSYNC B1 ;  /* 0x0000000000017941 */ /* 0x000fea0003800000 */
.L_x_190:
[----:B---3--:R-:W-:Y:S01]  /*9250*/  @!P0 IMAD R13, R36, R114, R11 ;  /* 0x00000072240d8224 */ /* 0x008fe200078e020b */
[----:B------:R-:W-:Y:S04]  /*9260*/  BSSY B1, `(.L_x_192) ;  /* 0x0000006000017945 */ /* 0x000fe80003800000 */
[----:B------:R3:W-:Y:S01]  /*9270*/  @!P0 STG.E.U8 desc[UR44][R4.64+0x98], R13 ;  /* 0x0000980d04008986 */ /* 0x0007e2000c10112c */
[----:B------:R-:W-:Y:S05]  /*9280*/  @P5 BRA `(.L_x_193) ;  /* 0x00000000000c5947 */ /* 0x000fea0003800000 */
[----:B------:R-:W5:Y:S02]  /*9290*/  LDG.E.U8 R124, desc[UR44][R2.64+0x99] ;  /* 0x0000992c027c7981 */ /* 0x000f64000c1e1100 */
[----:B-----5:R-:W-:-:S05]  /*92a0*/  PRMT R12, R124, 0x8880, RZ ;  /* 0x000088807c0c7816 */ /* 0x020fca00000000ff */
[----:B------:R-:W-:-:S07]  /*92b0*/  IMAD R11, R12, R115, RZ ;  /* 0x000000730c0b7224 */ /* 0x000fce00078e02ff */
.L_x_193:
[----:B------:R-:W-:Y:S05]  /*92c0*/  BSYNC B1 ;  /* 0x0000000000017941 */ /* 0x000fea0003800000 */
.L_x_192:
        /* <DEDUP_REMOVED lines=13> */
.L_x_195:
[----:B------:R-:W-:Y:S05]  /*93a0*/  BSYNC B1 ;  /* 0x0000000000017941 */ /* 0x000fea0003800000 */
.L_x_194:
[----:B---3--:R-:W-:Y:S01]  /*93b0*/  @!P4 IMAD R13, R38, R114, R11 ;  /* 0x00000072260dc224 */ /* 0x008fe200078e020b */
[----:B------:R-:W-:Y:S04]  /*93c0*/  BSSY B1, `(.L_x_196) ;  /* 0x0000006000017945 */ /* 0x000fe80003800000 */
[----:B------:R3:W-:Y:S01]  /*93d0*/  @!P4 STG.E.U8 desc[UR44][R6.64+0x98], R13 ;  /* 0x0000980d0600c986 */ /* 0x0007e2000c10112c */
[----:B------:R-:W-:Y:S05]  /*93e0*/  @P1 BRA `(.L_x_197) ;  /* 0x00000000000c1947 */ /* 0x000fea0003800000 */
[----:B------:R-:W5:Y:S02]  /*93f0*/  LDG.E.U8 R124, desc[UR44][R8.64+0x99] ;  /* 0x0000992c087c7981 */ /* 0x000f64000c1e1100 */
[----:B-----5:R-:W-:-:S05]  /*9400*/  PRMT R12, R124, 0x8880, RZ ;  /* 0x000088807c0c7816 */ /* 0x020fca00000000ff */
[----:B------:R-:W-:-:S07]  /*9410*/  IMAD R11, R12, R115, RZ ;  /* 0x000000730c0b7224 */ /* 0x000fce00078e02ff */
.L_x_197:
[----:B------:R-:W-:Y:S05]  /*9420*/  BSYNC B1 ;  /* 0x0000000000017941 */ /* 0x000fea0003800000 */
.L_x_196:
[----:B------:R-:W-:Y:S01]  /*9430*/  @!P1 IMAD R39, R39, R114, R11 ;  /* 0x0000007227279224 */ /* 0x000fe200078e020b */
[----:B------:R-:W-:Y:S04]  /*9440*/  BSSY B1, `(.L_x_198) ;  /* 0x0000006000017945 */ /* 0x000fe80003800000 */
[----:B------:R0:W-:Y:S01]  /*9450*/  @!P1 STG.E.U8 desc[UR44][R6.64+0x99], R39 ;  /* 0x0000992706009986 */ /* 0x0001e2000c10112c */
[----:B------:R-:W-:Y:S05]  /*9460*/  @P3 BRA `(.L_x_199) ;  /* 0x00000000000c3947 */ /* 0x000fea0003800000 */
[----:B------:R-:W5:Y:S02]  /*9470*/  LDG.E.U8 R124, desc[UR44][R2.64+0xa0] ;  /* 0x0000a02c027c7981 */ /* 0x000f64000c1e1100 */
[----:B-----5:R-:W-:-:S05]  /*9480*/  PRMT R12, R124, 0x8880, RZ ;  /* 0x000088807c0c7816 */ /* 0x020fca00000000ff */
[----:B------:R-:W-:-:S07]  /*9490*/  IMAD R11, R12, R115, RZ ;  /* 0x000000730c0b7224 */ /* 0x000fce00078e02ff */
.L_x_199:
[----:B------:R-:W-:Y:S05]  /*94a0*/  BSYNC B1 ;  /* 0x0000000000017941 */ /* 0x000fea0003800000 */
.L_x_198:
[----:B---3--:R-:W-:Y:S01]  /*94b0*/  @!P3 IMAD R13, R24, R114, R11 ;  /* 0x00000072180db224 */ /* 0x008fe200078e020b */
[----:B------:R-:W-:Y:S04]  /*94c0*/  BSSY B1, `(.L_x_200) ;  /* 0x0000006000017945 */ /* 0x000fe80003800000 */
[----:B------:R3:W-:Y:S01]  /*94d0*/  @!P3 STG.E.U8 desc[UR44][R4.64+0xa0], R13 ;  /* 0x0000a00d0400b986 */ /* 0x0007e2000c10112c */
[----:B------:R-:W-:Y:S05]  /*94e0*/  @P5 BRA `(.L_x_201) ;  /* 0x00000000000c5947 */ /* 0x000fea0003800000 */
[----:B------:R-:W5:Y:S02]  /*94f0*/  LDG.E.U8 R124, desc[UR44][R2.64+0xa1] ;  /* 0x0000a12c027c7981 */ /* 0x000f64000c1e1100 */
[----:B-----5:R-:W-:-:S05]  /*9500*/  PRMT R12, R124, 0x8880, RZ ;  /* 0x000088807c0c7816 */ /* 0x020fca00000000ff */
[----:B------:R-:W-:-:S07]  /*9510*/  IMAD R11, R12, R115, RZ ;  /* 0x000000730c0b7224 */ /* 0x000fce00078e02ff */
.L_x_201:
[----:B------:R-:W-:Y:S05]  /*9520*/  BSYNC B1 ;  /* 0x0000000000017941 */ /* 0x000fea0003800000 */
.L_x_200:
        /* <DEDUP_REMOVED lines=9> */
[----:B------:R-:W-:Y:S01]  /*95c0*/  ISETP.LT.OR P3, PT, R0, 0x9, !P3 ;  /* 0x000000090000780c */ /* 0x000fe20005f61670 */
[----:B------:R-:W-:-:S12]  /*95d0*/  @P2 BRA `(.L_x_203) ;  /* 0x00000000000c2947 */ /* 0x000fd80003800000 */
[----:B------:R-:W5:Y:S02]  /*95e0*/  LDG.E.U8 R124, desc[UR44][R8.64+0xa0] ;  /* 0x0000a02c087c7981 */ /* 0x000f64000c1e1100 */
[----:B-----5:R-:W-:-:S05]  /*95f0*/  PRMT R10, R124, 0x8880, RZ ;  /* 0x000088807c0a7816 */ /* 0x020fca00000000ff */
[----:B------:R-:W-:-:S07]  /*9600*/  IMAD R11, R10, R115, RZ ;  /* 0x000000730a0b7224 */ /* 0x000fce00078e02ff */
.L_x_203:
[----:B------:R-:W-:Y:S05]  /*9610*/  BSYNC B1 ;  /* 0x0000000000017941 */ /* 0x000fea0003800000 */
.L_x_202:
[----:B---3--:R-:W-:Y:S01]  /*9620*/  @!P2 IMAD R13, R26, R114, R11 ;  /* 0x000000721a0da224 */ /* 0x008fe200078e020b */
[----:B------:R-:W-:Y:S04]  /*9630*/  BSSY B1, `(.L_x_204) ;  /* 0x0000006000017945 */ /* 0x000fe80003800000 */
[----:B------:R3:W-:Y:S01]  /*9640*/  @!P2 STG.E.U8 desc[UR44][R6.64+0xa0], R13 ;  /* 0x0000a00d0600a986 */ /* 0x0007e2000c10112c */
[----:B------:R-:W-:Y:S05]  /*9650*/  @P0 BRA `(.L_x_205) ;  /* 0x00000000000c0947 */ /* 0x000fea0003800000 */
[----:B------:R-:W5:Y:S02]  /*9660*/  LDG.E.U8 R124, desc[UR44][R8.64+0xa1] ;  /* 0x0000a12c087c7981 */ /* 0x000f64000c1e1100 */
[----:B-----5:R-:W-:-:S05]  /*9670*/  PRMT R10, R124, 0x8880, RZ ;  /* 0x000088807c0a7816 */ /* 0x020fca00000000ff */
[----:B------:R-:W-:-:S07]  /*9680*/  IMAD R11, R10, R115, RZ ;  /* 0x000000730a0b7224 */ /* 0x000fce00078e02ff */
.L_x_205:
[----:B------:R-:W-:Y:S05]  /*9690*/  BSYNC B1 ;  /* 0x0000000000017941 */ /* 0x000fea0003800000 */
.L_x_204:
[----:B------:R-:W-:Y:S01]  /*96a0*/  @!P0 IMAD R27, R27, R114, R11 ;  /* 0x000000721b1b8224 */ /* 0x000fe200078e020b */
[----:B------:R-:W-:Y:S04]  /*96b0*/  BSSY B1, `(.L_x_206) ;  /* 0x0000006000017945 */ /* 0x000fe80003800000 */
[----:B------:R0:W-:Y:S01]  /*96c0*/  @!P0 STG.E.U8 desc[UR44][R6.64+0xa1], R27 ;  /* 0x0000a11b06008986 */ /* 0x0001e2000c10112c */
[----:B------:R-:W-:Y:S05]  /*96d0*/  @P5 BRA `(.L_x_207) ;  /* 0x00000000000c5947 */ /* 0x000fea0003800000 */
[----:B------:R-:W5:Y:S02]  /*96e0*/  LDG.E.U8 R124, desc[UR44][R2.64+0xa8] ;  /* 0x0000a82c027c7981 */ /* 0x000f64000c1e1100 */
[----:B-----5:R-:W-:-:S05]  /*96f0*/  PRMT R10, R124, 0x8880, RZ ;  /* 0x000088807c0a7816 */ /* 0x020fca00000000ff */
[----:B------:R-:W-:-:S07]  /*9700*/  IMAD R11, R10, R115, RZ ;  /* 0x000000730a0b7224 */ /* 0x000fce00078e02ff */
.L_x_207:
[----:B------:R-:W-:Y:S05]  /*9710*/  BSYNC B1 ;  /* 0x0000000000017941 */ /* 0x000fea0003800000 */
.L_x_206:
[----:B---3--:R-:W-:Y:S01]  /*9720*/  @!P5 IMAD R13, R28, R114, R11 ;  /* 0x000000721c0dd224 */ /* 0x008fe200078e020b */
[----:B------:R-:W-:Y:S04]  /*9730*/  BSSY B1, `(.L_x_208) ;  /* 0x0000006000017945 */ /* 0x000fe80003800000 */
[----:B------:R3:W-:Y:S01]  /*9740*/  @!P5 STG.E.U8 desc[UR44][R4.64+0xa8], R13 ;  /* 0x0000a80d0400d986 */ /* 0x0007e2000c10112c */
[----:B------:R-:W-:Y:S05]  /*9750*/  @P4 BRA `(.L_x_209) ;  /* 0x00000000000c4947 */ /* 0x000fea0003800000 */
[----:B------:R-:W5:Y:S02]  /*9760*/  LDG.E.U8 R124, desc[UR44][R2.64+0xa9] ;  /* 0x0000a92c027c7981 */ /* 0x000f64000c1e1100 */
[----:B-----5:R-:W-:-:S05]  /*9770*/  PRMT R10, R124, 0x8880, RZ ;  /* 0x000088807c0a7816 */ /* 0x020fca00000000ff */
[----:B------:R-:W-:-:S07]  /*9780*/  IMAD R11, R10, R115, RZ ;  /* 0x000000730a0b7224 */ /* 0x000fce00078e02ff */
.L_x_209:
[----:B------:R-:W-:Y:S05]  /*9790*/  BSYNC B1 ;  /* 0x0000000000017941 */ /* 0x000fea0003800000 */
.L_x_208:
[----:B------:R-:W-:Y:S01]  /*97a0*/  @!P4 IMAD R29, R29, R114, R11 ;  /* 0x000000721d1dc224 */ /* 0x000fe200078e020b */
[----:B------:R-:W-:Y:S04]  /*97b0*/  BSSY B1, `(.L_x_210) ;  /* 0x0000006000017945 */ /* 0x000fe80003800000 */
[----:B------:R0:W-:Y:S01]  /*97c0*/  @!P4 STG.E.U8 desc[UR44][R4.64+0xa9], R29 ;  /* 0x0000a91d0400c986 */ /* 0x0001e2000c10112c */
[----:B------:R-:W-:Y:S05]  /*97d0*/  @P3 BRA `(.L_x_211) ;  /* 0x00000000000c3947 */ /* 0x000fea0003800000 */
[----:B------:R-:W0:Y:S02]  /*97e0*/  LDG.E.U8 R124, desc[UR44][R8.64+0xa8] ;  /* 0x0000a82c087c7981 */ /* 0x000e24000c1e1100 */
[----:B0-----:R-:W-:-:S05]  /*97f0*/  PRMT R2, R124, 0x8880, RZ ;  /* 0x000088807c027816 */ /* 0x001fca00000000ff */
[----:B------:R-:W-:-:S07]  /*9800*/  IMAD R11, R2, R115, RZ ;  /* 0x00000073020b7224 */ /* 0x000fce00078e02ff */
.L_x_211:
[----:B------:R-:W-:Y:S05]  /*9810*/  BSYNC B1 ;  /* 0x0000000000017941 */ /* 0x000fea0003800000 */
.L_x_210:
[----:B0-----:R-:W-:Y:S01]  /*9820*/  @!P3 IMAD R3, R30, R114, R11 ;  /* 0x000000721e03b224 */ /* 0x001fe200078e020b */
[----:B------:R-:W-:Y:S01]  /*9830*/  ISETP.LT.OR P1, PT, R0, 0x9, !P1 ;  /* 0x000000090000780c */ /* 0x000fe20004f21670 */
[----:B------:R-:W-:Y:S03]  /*9840*/  BSSY B1, `(.L_x_212) ;  /* 0x0000006000017945 */ /* 0x000fe60003800000 */
[----:B------:R0:W-:Y:S09]  /*9850*/  @!P3 STG.E.U8 desc[UR44][R6.64+0xa8], R3 ;  /* 0x0000a8030600b986 */ /* 0x0001f2000c10112c */
[----:B------:R-:W-:Y:S05]  /*9860*/  @P1 BRA `(.L_x_213) ;  /* 0x00000000000c1947 */ /* 0x000fea0003800000 */
[----:B------:R-:W5:Y:S02]  /*9870*/  LDG.E.U8 R124, desc[UR44][R8.64+0xa9] ;  /* 0x0000a92c087c7981 */ /* 0x000f64000c1e1100 */
[----:B-----5:R-:W-:-:S05]  /*9880*/  PRMT R0, R124, 0x8880, RZ ;  /* 0x000088807c007816 */ /* 0x020fca00000000ff */
[----:B------:R-:W-:-:S07]  /*9890*/  IMAD R11, R0, R115, RZ ;  /* 0x00000073000b7224 */ /* 0x000fce00078e02ff */
.L_x_213:
[----:B------:R-:W-:Y:S05]  /*98a0*/  BSYNC B1 ;  /* 0x0000000000017941 */ /* 0x000fea0003800000 */
.L_x_212:
[----:B------:R-:W-:Y:S01]  /*98b0*/  IMAD R11, R31, R114, R11 ;  /* 0x000000721f0b7224 */ /* 0x000fe200078e020b */
[----:B------:R-:W-:Y:S06]  /*98c0*/  @P1 BRA `(.L_x_214) ;  /* 0x0000001000d81947 */ /* 0x000fec0003800000 */
[----:B------:R0:W-:Y:S01]  /*98d0*/  STG.E.U8 desc[UR44][R6.64+0xa9], R11 ;  /* 0x0000a90b06007986 */ /* 0x0001e2000c10112c */
[----:B------:R-:W-:Y:S05]  /*98e0*/  BRA `(.L_x_214) ;  /* 0x0000001000d07947 */ /* 0x000fea0003800000 */
.L_x_37:
[C---:B------:R-:W-:Y:S02]  /*98f0*/  ISETP.GE.AND P1, PT, R10.reuse, 0x1, PT ;  /* 0x000000010a00780c */ /* 0x040fe40003f26270 */
[----:B------:R-:W-:Y:S02]  /*9900*/  ISETP.GE.AND P2, PT, R10, 0x2, PT ;  /* 0x000000020a00780c */ /* 0x000fe40003f46270 */
[C---:B------:R-:W-:Y:S02]  /*9910*/  ISETP.LT.OR P3, PT, R0.reuse, 0x1, !P1 ;  /* 0x000000010000780c */ /* 0x040fe40004f61670 */
[C---:B------:R-:W-:Y:S02]  /*9920*/  ISETP.LT.OR P4, PT, R0.reuse, 0x1, !P2 ;  /* 0x000000010000780c */ /* 0x040fe40005781670 */
[C---:B------:R-:W-:Y:S02]  /*9930*/  ISETP.LT.OR P1, PT, R0.reuse, 0x9, !P1 ;  /* 0x000000090000780c */ /* 0x040fe40004f21670 */
[----:B------:R-:W-:-:S02]  /*9940*/  ISETP.LT.OR P2, PT, R0, 0x9, !P2 ;  /* 0x000000090000780c */ /* 0x000fc40005741670 */
[C---:B------:R-:W-:Y:S02]  /*9950*/  ISETP.GE.AND P5, PT, R10.reuse, 0x9, PT ;  /* 0x000000090a00780c */ /* 0x040fe40003fa6270 */
[----:B------:R-:W-:-:S03]  /*9960*/  ISETP.GE.AND P0, PT, R10, 0xa, PT ;  /* 0x0000000a0a00780c */ /* 0x000fc60003f06270 */
[-C--:B------:R-:W-:Y:S02]  /*9970*/  @!P3 IMAD R3, R104, R114.reuse, RZ ;  /* 0x000000726803b224 */ /* 0x080fe400078e02ff */
[-C--:B------:R-:W-:Y:S02]  /*9980*/  @!P4 IMAD R105, R105, R114.reuse, RZ ;  /* 0x000000726969c224 */ /* 0x080fe400078e02ff */
[-C--:B------:R-:W-:Y:S01]  /*9990*/  @!P1 IMAD R9, R106, R114.reuse, RZ ;  /* 0x000000726a099224 */ /* 0x080fe200078e02ff */
[----:B------:R0:W-:Y:S01]  /*99a0*/  @!P3 STG.E.U8 desc[UR44][R4.64], R3 ;  /* 0x000000030400b986 */ /* 0x0001e2000c10112c */
[C---:B------:R-:W-:Y:S01]  /*99b0*/  ISETP.LT.OR P3, PT, R0.reuse, 0x1, !P5 ;  /* 0x000000010000780c */ /* 0x040fe20006f61670 */
[----:B------:R-:W-:Y:S02]  /*99c0*/  @!P2 IMAD R107, R107, R114, RZ ;  /* 0x000000726b6ba224 */ /* 0x000fe400078e02ff */
[----:B------:R-:W-:Y:S01]  /*99d0*/  @!P4 STG.E.U8 desc[UR44][R4.64+0x1], R105 ;  /* 0x000001690400c986 */ /* 0x000fe2000c10112c */
[----:B------:R-:W-:-:S02]  /*99e0*/  ISETP.LT.OR P4, PT, R0, 0x1, !P0 ;  /* 0x000000010000780c */ /* 0x000fc40004781670 */
[C---:B------:R-:W-:Y:S01]  /*99f0*/  ISETP.LT.OR P0, PT, R0.reuse, 0x9, !P0 ;  /* 0x000000090000780c */ /* 0x040fe20004701670 */
[----:B------:R1:W-:Y:S01]  /*9a00*/  @!P1 STG.E.U8 desc[UR44][R6.64], R9 ;  /* 0x0000000906009986 */ /* 0x0003e2000c10112c */
[----:B------:R-:W-:Y:S02]  /*9a10*/  ISETP.LT.OR P1, PT, R0, 0x9, !P5 ;  /* 0x000000090000780c */ /* 0x000fe40006f21670 */
[C---:B------:R-:W-:Y:S01]  /*9a20*/  ISETP.GE.AND P5, PT, R10.reuse, 0x11, PT ;  /* 0x000000110a00780c */ /* 0x040fe20003fa6270 */
[----:B------:R-:W-:Y:S01]  /*9a30*/  @!P2 STG.E.U8 desc[UR44][R6.64+0x1], R107 ;  /* 0x0000016b0600a986 */ /* 0x000fe2000c10112c */
[----:B------:R-:W-:Y:S01]  /*9a40*/  ISETP.GE.AND P2, PT, R10, 0x12, PT ;  /* 0x000000120a00780c */ /* 0x000fe20003f46270 */
[----:B------:R-:W-:-:S04]  /*9a50*/  @!P3 IMAD R11, R108, R114, RZ ;  /* 0x000000726c0bb224 */ /* 0x000fc800078e02ff */
[-C--:B------:R-:W-:Y:S01]  /*9a60*/  @!P4 IMAD R109, R109, R114.reuse, RZ ;  /* 0x000000726d6dc224 */ /* 0x080fe200078e02ff */
[----:B------:R-:W-:Y:S01]  /*9a70*/  @!P3 STG.E.U8 desc[UR44][R4.64+0x8], R11 ;  /* 0x0000080b0400b986 */ /* 0x000fe2000c10112c */
[C---:B------:R-:W-:Y:S01]  /*9a80*/  ISETP.LT.OR P3, PT, R0.reuse, 0x1, !P5 ;  /* 0x000000010000780c */ /* 0x040fe20006f61670 */
[-C--:B------:R-:W-:Y:S02]  /*9a90*/  @!P0 IMAD R111, R111, R114.reuse, RZ ;  /* 0x000000726f6f8224 */ /* 0x080fe400078e02ff */
[----:B------:R-:W-:Y:S01]  /*9aa0*/  @!P4 STG.E.U8 desc[UR44][R4.64+0x9], R109 ;  /* 0x0000096d0400c986 */ /* 0x000fe2000c10112c */
[----:B------:R-:W-:Y:S01]  /*9ab0*/  ISETP.LT.OR P4, PT, R0, 0x1, !P2 ;  /* 0x000000010000780c */ /* 0x000fe20005781670 */
[----:B0-----:R-:W-:Y:S01]  /*9ac0*/  @!P1 IMAD R3, R110, R114, RZ ;  /* 0x000000726e039224 */ /* 0x001fe200078e02ff */
[----:B------:R-:W-:Y:S01]  /*9ad0*/  ISETP.LT.OR P2, PT, R0, 0x9, !P2 ;  /* 0x000000090000780c */ /* 0x000fe20005741670 */
[----:B------:R-:W-:Y:S01]  /*9ae0*/  @!P0 STG.E.U8 desc[UR44][R6.64+0x9], R111 ;  /* 0x0000096f06008986 */ /* 0x000fe2000c10112c */
[----:B------:R-:W-:-:S03]  /*9af0*/  ISETP.GE.AND P0, PT, R10, 0x1a, PT ;  /* 0x0000001a0a00780c */ /* 0x000fc60003f06270 */
[----:B------:R0:W-:Y:S01]  /*9b00*/  @!P1 STG.E.U8 desc[UR44][R6.64+0x8], R3 ;  /* 0x0000080306009986 */ /* 0x0001e2000c10112c */
[----:B------:R-:W-:Y:S01]  /*9b10*/  ISETP.LT.OR P1, PT, R0, 0x9, !P5 ;  /* 0x000000090000780c */ /* 0x000fe20006f21670 */
[----:B-1----:R-:W-:Y:S01]  /*9b20*/  @!P3 IMAD R9, R96, R114, RZ ;  /* 0x000000726009b224 */ /* 0x002fe200078e02ff */
[----:B------:R-:W-:-:S03]  /*9b30*/  ISETP.GE.AND P5, PT, R10, 0x19, PT ;  /* 0x000000190a00780c */ /* 0x000fc60003fa6270 */
[-C--:B------:R-:W-:Y:S01]  /*9b40*/  @!P4 IMAD R97, R97, R114.reuse, RZ ;  /* 0x000000726161c224 */ /* 0x080fe200078e02ff */
[----:B------:R-:W-:Y:S01]  /*9b50*/  @!P3 STG.E.U8 desc[UR44][R4.64+0x10], R9 ;  /* 0x000010090400b986 */ /* 0x000fe2000c10112c */
[C---:B------:R-:W-:Y:S01]  /*9b60*/  ISETP.LT.OR P3, PT, R0.reuse, 0x1, !P5 ;  /* 0x000000010000780c */ /* 0x040fe20006f61670 */
[-C--:B------:R-:W-:Y:S02]  /*9b70*/  @!P2 IMAD R99, R99, R114.reuse, RZ ;  /* 0x000000726363a224 */ /* 0x080fe400078e02ff */
[----:B------:R-:W-:Y:S01]  /*9b80*/  @!P4 STG.E.U8 desc[UR44][R4.64+0x11], R97 ;  /* 0x000011610400c986 */ /* 0x000fe2000c10112c */
[----:B------:R-:W-:Y:S02]  /*9b90*/  ISETP.LT.OR P4, PT, R0, 0x1, !P0 ;  /* 0x000000010000780c */ /* 0x000fe40004781670 */
[----:B0-----:R-:W-:Y:S01]  /*9ba0*/  @!P1 IMAD R3, R98, R114, RZ ;  /* 0x0000007262039224 */ /* 0x001fe200078e02ff */
[----:B------:R-:W-:Y:S01]  /*9bb0*/  @!P2 STG.E.U8 desc[UR44][R6.64+0x11], R99 ;  /* 0x000011630600a986 */ /* 0x000fe2000c10112c */
[----:B------:R-:W-:-:S02]  /*9bc0*/  ISETP.LT.OR P0, PT, R0, 0x9, !P0 ;  /* 0x000000090000780c */ /* 0x000fc40004701670 */
[----:B------:R-:W-:Y:S01]  /*9bd0*/  ISETP.GE.AND P2, PT, R10, 0x22, PT ;  /* 0x000000220a00780c */ /* 0x000fe20003f46270 */
[----:B------:R0:W-:Y:S01]  /*9be0*/  @!P1 STG.E.U8 desc[UR44][R6.64+0x10], R3 ;  /* 0x0000100306009986 */ /* 0x0001e2000c10112c */
[----:B------:R-:W-:Y:S01]  /*9bf0*/  ISETP.LT.OR P1, PT, R0, 0x9, !P5 ;  /* 0x000000090000780c */ /* 0x000fe20006f21670 */
[----:B------:R-:W-:Y:S01]  /*9c00*/  @!P3 IMAD R11, R100, R114, RZ ;  /* 0x00000072640bb224 */ /* 0x000fe200078e02ff */
[----:B------:R-:W-:-:S03]  /*9c10*/  ISETP.GE.AND P5, PT, R10, 0x21, PT ;  /* 0x000000210a00780c */ /* 0x000fc60003fa6270 */
[-C--:B------:R-:W-:Y:S01]  /*9c20*/  @!P4 IMAD R101, R101, R114.reuse, RZ ;  /* 0x000000726565c224 */ /* 0x080fe200078e02ff */
[----:B------:R-:W-:Y:S01]  /*9c30*/  @!P3 STG.E.U8 desc[UR44][R4.64+0x18], R11 ;  /* 0x0000180b0400b986 */ /* 0x000fe2000c10112c */
[C---:B------:R-:W-:Y:S02]  /*9c40*/  ISETP.LT.OR P3, PT, R0.reuse, 0x1, !P5 ;  /* 0x000000010000780c */ /* 0x040fe40006f61670 */
[-C--:B------:R-:W-:Y:S01]  /*9c50*/  @!P0 IMAD R103, R103, R114.reuse, RZ ;  /* 0x0000007267678224 */ /* 0x080fe200078e02ff */
        /* <DEDUP_REMOVED lines=87> */
[----:B------:R-:W-:Y:S01]  /*a1d0*/  ISETP.LT.OR P2, PT, R0, 0x9, !P2 ;  /* 0x000000090000780c */ /* 0x000fe20005741670 */
[----:B------:R-:W-:Y:S01]  /*a1e0*/  @!P0 STG.E.U8 desc[UR44][R6.64+0x49], R79 ;  /* 0x0000494f06008986 */ /* 0x000fe2000c10112c */
[----:B------:R-:W-:-:S03]  /*a1f0*/  ISETP.GE.AND P0, PT, R10, 0x5a, PT ;  /* 0x0000005a0a00780c */ /* 0x000fc60003f06270 */
[----:B------:R0:W-:Y:S01]  /*a200*/  @!P1 STG.E.U8 desc[UR44][R6.64+0x48], R3 ;  /* 0x0000480306009986 */ /* 0x0001e2000c10112c */
[-C--:B------:R-:W-:Y:S01]  /*a210*/  @!P3 IMAD R9, R64, R114.reuse, RZ ;  /* 0x000000724009b224 */ /* 0x080fe200078e02ff */
[----:B------:R-:W-:Y:S02]  /*a220*/  ISETP.LT.OR P1, PT, R0, 0x9, !P5 ;  /* 0x000000090000780c */ /* 0x000fe40006f21670 */
[----:B------:R-:W-:Y:S01]  /*a230*/  ISETP.GE.AND P5, PT, R10, 0x59, PT ;  /* 0x000000590a00780c */ /* 0x000fe20003fa6270 */
[-C--:B------:R-:W-:Y:S01]  /*a240*/  @!P4 IMAD R65, R65, R114.reuse, RZ ;  /* 0x000000724141c224 */ /* 0x080fe200078e02ff */
[----:B------:R-:W-:Y:S02]  /*a250*/  @!P3 STG.E.U8 desc[UR44][R4.64+0x50], R9 ;  /* 0x000050090400b986 */ /* 0x000fe4000c10112c */
[C---:B------:R-:W-:Y:S01]  /*a260*/  ISETP.LT.OR P3, PT, R0.reuse, 0x1, !P5 ;  /* 0x000000010000780c */ /* 0x040fe20006f61670 */
[----:B------:R-:W-:Y:S01]  /*a270*/  @!P2 IMAD R67, R67, R114, RZ ;  /* 0x000000724343a224 */ /* 0x000fe200078e02ff */
[----:B------:R-:W-:Y:S01]  /*a280*/  @!P4 STG.E.U8 desc[UR44][R4.64+0x51], R65 ;  /* 0x000051410400c986 */ /* 0x000fe2000c10112c */
[----:B------:R-:W-:-:S02]  /*a290*/  ISETP.LT.OR P4, PT, R0, 0x1, !P0 ;  /* 0x000000010000780c */ /* 0x000fc40004781670 */
[----:B------:R-:W-:Y:S01]  /*a2a0*/  ISETP.LT.OR P0, PT, R0, 0x9, !P0 ;  /* 0x000000090000780c */ /* 0x000fe20004701670 */
[----:B------:R-:W-:Y:S01]  /*a2b0*/  @!P2 STG.E.U8 desc[UR44][R6.64+0x51], R67 ;  /* 0x000051430600a986 */ /* 0x000fe2000c10112c */
[-C--:B0-----:R-:W-:Y:S01]  /*a2c0*/  @!P1 IMAD R3, R66, R114.reuse, RZ ;  /* 0x0000007242039224 */ /* 0x081fe200078e02ff */
[----:B------:R-:W-:Y:S02]  /*a2d0*/  ISETP.LT.OR P2, PT, R0, 0x9, !P5 ;  /* 0x000000090000780c */ /* 0x000fe40006f41670 */
[----:B------:R-:W-:Y:S02]  /*a2e0*/  ISETP.GE.AND P5, PT, R10, 0x62, PT ;  /* 0x000000620a00780c */ /* 0x000fe40003fa6270 */
[----:B------:R0:W-:Y:S01]  /*a2f0*/  @!P1 STG.E.U8 desc[UR44][R6.64+0x50], R3 ;  /* 0x0000500306009986 */ /* 0x0001e2000c10112c */
[-C--:B------:R-:W-:Y:S01]  /*a300*/  @!P3 IMAD R11, R68, R114.reuse, RZ ;  /* 0x00000072440bb224 */ /* 0x080fe200078e02ff */
[----:B------:R-:W-:Y:S02]  /*a310*/  ISETP.GE.AND P1, PT, R10, 0x61, PT ;  /* 0x000000610a00780c */ /* 0x000fe40003f26270 */
[----:B------:R-:W-:-:S02]  /*a320*/  @!P4 IMAD R69, R69, R114, RZ ;  /* 0x000000724545c224 */ /* 0x000fc400078e02ff */
[----:B------:R-:W-:Y:S01]  /*a330*/  @!P3 STG.E.U8 desc[UR44][R4.64+0x58], R11 ;  /* 0x0000580b0400b986 */ /* 0x000fe2000c10112c */
[C---:B------:R-:W-:Y:S01]  /*a340*/  ISETP.LT.OR P3, PT, R0.reuse, 0x1, !P1 ;  /* 0x000000010000780c */ /* 0x040fe20004f61670 */
[-C--:B------:R-:W-:Y:S01]  /*a350*/  @!P0 IMAD R71, R71, R114.reuse, RZ ;  /* 0x0000007247478224 */ /* 0x080fe200078e02ff */
[C---:B------:R-:W-:Y:S01]  /*a360*/  ISETP.LT.OR P1, PT, R0.reuse, 0x9, !P1 ;  /* 0x000000090000780c */ /* 0x040fe20004f21670 */
[----:B------:R-:W-:Y:S01]  /*a370*/  @!P4 STG.E.U8 desc[UR44][R4.64+0x59], R69 ;  /* 0x000059450400c986 */ /* 0x000fe2000c10112c */
[----:B------:R-:W-:Y:S01]  /*a380*/  ISETP.LT.OR P4, PT, R0, 0x1, !P5 ;  /* 0x000000010000780c */ /* 0x000fe20006f81670 */
[----:B0-----:R-:W-:Y:S01]  /*a390*/  @!P2 IMAD R3, R70, R114, RZ ;  /* 0x000000724603a224 */ /* 0x001fe200078e02ff */
[----:B------:R-:W-:Y:S01]  /*a3a0*/  ISETP.LT.OR P5, PT, R0, 0x9, !P5 ;  /* 0x000000090000780c */ /* 0x000fe20006fa1670 */
[----:B------:R-:W-:Y:S01]  /*a3b0*/  @!P0 STG.E.U8 desc[UR44][R6.64+0x59], R71 ;  /* 0x0000594706008986 */ /* 0x000fe2000c10112c */
[----:B------:R-:W-:-:S03]  /*a3c0*/  ISETP.GE.AND P0, PT, R10, 0x6a, PT ;  /* 0x0000006a0a00780c */ /* 0x000fc60003f06270 */
[----:B------:R0:W-:Y:S01]  /*a3d0*/  @!P2 STG.E.U8 desc[UR44][R6.64+0x58], R3 ;  /* 0x000058030600a986 */ /* 0x0001e2000c10112c */
[----:B------:R-:W-:Y:S01]  /*a3e0*/  ISETP.GE.AND P2, PT, R10, 0x69, PT ;  /* 0x000000690a00780c */ /* 0x000fe20003f46270 */
[----:B------:R-:W-:-:S04]  /*a3f0*/  @!P3 IMAD R9, R56, R114, RZ ;  /* 0x000000723809b224 */ /* 0x000fc800078e02ff */
[-C--:B------:R-:W-:Y:S01]  /*a400*/  @!P4 IMAD R57, R57, R114.reuse, RZ ;  /* 0x000000723939c224 */ /* 0x080fe200078e02ff */
[----:B------:R-:W-:Y:S01]  /*a410*/  @!P3 STG.E.U8 desc[UR44][R4.64+0x60], R9 ;  /* 0x000060090400b986 */ /* 0x000fe2000c10112c */
[C---:B------:R-:W-:Y:S01]  /*a420*/  ISETP.LT.OR P3, PT, R0.reuse, 0x1, !P2 ;  /* 0x000000010000780c */ /* 0x040fe20005761670 */
[-C--:B------:R-:W-:Y:S01]  /*a430*/  @!P5 IMAD R59, R59, R114.reuse, RZ ;  /* 0x000000723b3bd224 */ /* 0x080fe200078e02ff */
[C---:B------:R-:W-:Y:S01]  /*a440*/  ISETP.LT.OR P2, PT, R0.reuse, 0x9, !P2 ;  /* 0x000000090000780c */ /* 0x040fe20005741670 */
[----:B------:R-:W-:Y:S01]  /*a450*/  @!P4 STG.E.U8 desc[UR44][R4.64+0x61], R57 ;  /* 0x000061390400c986 */ /* 0x000fe2000c10112c */
[----:B------:R-:W-:Y:S01]  /*a460*/  ISETP.LT.OR P4, PT, R0, 0x1, !P0 ;  /* 0x000000010000780c */ /* 0x000fe20004781670 */
[----:B0-----:R-:W-:Y:S02]  /*a470*/  @!P1 IMAD R3, R58, R114, RZ ;  /* 0x000000723a039224 */ /* 0x001fe400078e02ff */
[----:B------:R-:W-:Y:S01]  /*a480*/  @!P5 STG.E.U8 desc[UR44][R6.64+0x61], R59 ;  /* 0x0000613b0600d986 */ /* 0x000fe2000c10112c */
[----:B------:R-:W-:-:S02]  /*a490*/  ISETP.LT.OR P5, PT, R0, 0x9, !P0 ;  /* 0x000000090000780c */ /* 0x000fc400047a1670 */
[C---:B------:R-:W-:Y:S01]  /*a4a0*/  ISETP.GE.AND P0, PT, R10.reuse, 0x72, PT ;  /* 0x000000720a00780c */ /* 0x040fe20003f06270 */
[----:B------:R0:W-:Y:S01]  /*a4b0*/  @!P1 STG.E.U8 desc[UR44][R6.64+0x60], R3 ;  /* 0x0000600306009986 */ /* 0x0001e2000c10112c */
[----:B------:R-:W-:Y:S01]  /*a4c0*/  ISETP.GE.AND P1, PT, R10, 0x71, PT ;  /* 0x000000710a00780c */ /* 0x000fe20003f26270 */
[----:B------:R-:W-:-:S04]  /*a4d0*/  @!P3 IMAD R11, R60, R114, RZ ;  /* 0x000000723c0bb224 */ /* 0x000fc800078e02ff */
[-C--:B------:R-:W-:Y:S01]  /*a4e0*/  @!P4 IMAD R61, R61, R114.reuse, RZ ;  /* 0x000000723d3dc224 */ /* 0x080fe200078e02ff */
[----:B------:R-:W-:Y:S01]  /*a4f0*/  @!P3 STG.E.U8 desc[UR44][R4.64+0x68], R11 ;  /* 0x0000680b0400b986 */ /* 0x000fe2000c10112c */
[C---:B------:R-:W-:Y:S02]  /*a500*/  ISETP.LT.OR P3, PT, R0.reuse, 0x1, !P1 ;  /* 0x000000010000780c */ /* 0x040fe40004f61670 */
[-C--:B------:R-:W-:Y:S01]  /*a510*/  @!P5 IMAD R63, R63, R114.reuse, RZ ;  /* 0x000000723f3fd224 */ /* 0x080fe200078e02ff */
[----:B------:R-:W-:Y:S01]  /*a520*/  @!P4 STG.E.U8 desc[UR44][R4.64+0x69], R61 ;  /* 0x0000693d0400c986 */ /* 0x000fe2000c10112c */
[----:B------:R-:W-:Y:S01]  /*a530*/  ISETP.LT.OR P4, PT, R0, 0x1, !P0 ;  /* 0x000000010000780c */ /* 0x000fe20004781670 */
[----:B0-----:R-:W-:Y:S01]  /*a540*/  @!P2 IMAD R3, R62, R114, RZ ;  /* 0x000000723e03a224 */ /* 0x001fe200078e02ff */
[C---:B------:R-:W-:Y:S01]  /*a550*/  ISETP.LT.OR P1, PT, R0.reuse, 0x9, !P1 ;  /* 0x000000090000780c */ /* 0x040fe20004f21670 */
        /* <DEDUP_REMOVED lines=13> */
[----:B------:R-:W-:Y:S01]  /*a630*/  ISETP.LT.OR P5, PT, R0, 0x9, !P5 ;  /* 0x000000090000780c */ /* 0x000fe20006fa1670 */
[----:B------:R-:W-:Y:S01]  /*a640*/  @!P0 STG.E.U8 desc[UR44][R6.64+0x71], R51 ;  /* 0x0000713306008986 */ /* 0x000fe2000c10112c */
[----:B------:R-:W-:-:S02]  /*a650*/  ISETP.GE.AND P0, PT, R10, 0x81, PT ;  /* 0x000000810a00780c */ /* 0x000fc40003f06270 */
[----:B------:R-:W-:Y:S01]  /*a660*/  ISETP.LT.OR P2, PT, R0, 0x9, !P2 ;  /* 0x000000090000780c */ /* 0x000fe20005741670 */
[----:B------:R0:W-:Y:S01]  /*a670*/  @!P1 STG.E.U8 desc[UR44][R6.64+0x70], R3 ;  /* 0x0000700306009986 */ /* 0x0001e2000c10112c */
[----:B------:R-:W-:Y:S01]  /*a680*/  ISETP.GE.AND P1, PT, R10, 0x82, PT ;  /* 0x000000820a00780c */ /* 0x000fe20003f26270 */
[----:B------:R-:W-:-:S04]  /*a690*/  @!P3 IMAD R53, R53, R114, RZ ;  /* 0x000000723535b224 */ /* 0x000fc800078e02ff */
[-C--:B------:R-:W-:Y:S01]  /*a6a0*/  @!P4 IMAD R11, R52, R114.reuse, RZ ;  /* 0x00000072340bc224 */ /* 0x080fe200078e02ff */
[----:B------:R-:W-:Y:S01]  /*a6b0*/  @!P3 STG.E.U8 desc[UR44][R4.64+0x79], R53 ;  /* 0x000079350400b986 */ /* 0x000fe2000c10112c */
[C---:B------:R-:W-:Y:S02]  /*a6c0*/  ISETP.LT.OR P3, PT, R0.reuse, 0x1, !P0 ;  /* 0x000000010000780c */ /* 0x040fe40004761670 */
[C---:B------:R-:W-:Y:S01]  /*a6d0*/  ISETP.LT.OR P0, PT, R0.reuse, 0x9, !P0 ;  /* 0x000000090000780c */ /* 0x040fe20004701670 */
[----:B------:R-:W-:Y:S01]  /*a6e0*/  @!P4 STG.E.U8 desc[UR44][R4.64+0x78], R11 ;  /* 0x0000780b0400c986 */ /* 0x000fe2000c10112c */
[----:B------:R-:W-:Y:S01]  /*a6f0*/  ISETP.LT.OR P4, PT, R0, 0x1, !P1 ;  /* 0x000000010000780c */ /* 0x000fe20004f81670 */
[-C--:B0-----:R-:W-:Y:S01]  /*a700*/  @!P5 IMAD R3, R54, R114.reuse, RZ ;  /* 0x000000723603d224 */ /* 0x081fe200078e02ff */
[----:B------:R-:W-:Y:S01]  /*a710*/  ISETP.LT.OR P1, PT, R0, 0x9, !P1 ;  /* 0x000000090000780c */ /* 0x000fe20004f21670 */
[----:B------:R-:W-:-:S03]  /*a720*/  @!P2 IMAD R55, R55, R114, RZ ;  /* 0x000000723737a224 */ /* 0x000fc600078e02ff */
[----:B------:R0:W-:Y:S01]  /*a730*/  @!P5 STG.E.U8 desc[UR44][R6.64+0x78], R3 ;  /* 0x000078030600d986 */ /* 0x0001e2000c10112c */
[----:B------:R-:W-:Y:S02]  /*a740*/  ISETP.GE.AND P5, PT, R10, 0x89, PT ;  /* 0x000000890a00780c */ /* 0x000fe40003fa6270 */
[-C--:B------:R-:W-:Y:S01]  /*a750*/  @!P3 IMAD R9, R40, R114.reuse, RZ ;  /* 0x000000722809b224 */ /* 0x080fe200078e02ff */
[----:B------:R-:W-:Y:S01]  /*a760*/  @!P2 STG.E.U8 desc[UR44][R6.64+0x79], R55 ;  /* 0x000079370600a986 */ /* 0x000fe2000c10112c */
[----:B------:R-:W-:Y:S02]  /*a770*/  ISETP.GE.AND P2, PT, R10, 0x8a, PT ;  /* 0x0000008a0a00780c */ /* 0x000fe40003f46270 */
[-C--:B------:R-:W-:Y:S01]  /*a780*/  @!P4 IMAD R41, R41, R114.reuse, RZ ;  /* 0x000000722929c224 */ /* 0x080fe200078e02ff */
        /* <DEDUP_REMOVED lines=56> */
[----:B------:R1:W-:Y:S01]  /*ab10*/  @!P3 STG.E.U8 desc[UR44][R4.64+0xa0], R9 ;  /* 0x0000a0090400b986 */ /* 0x0003e2000c10112c */
[C---:B------:R-:W-:Y:S01]  /*ab20*/  ISETP.LT.OR P3, PT, R0.reuse, 0x1, !P5 ;  /* 0x000000010000780c */ /* 0x040fe20006f61670 */
[-C--:B------:R-:W-:Y:S01]  /*ab30*/  @!P0 IMAD R27, R27, R114.reuse, RZ ;  /* 0x000000721b1b8224 */ /* 0x080fe200078e02ff */
[C---:B------:R-:W-:Y:S01]  /*ab40*/  ISETP.LT.OR P5, PT, R0.reuse, 0x9, !P5 ;  /* 0x000000090000780c */ /* 0x040fe20006fa1670 */
[----:B------:R2:W-:Y:S01]  /*ab50*/  @!P4 STG.E.U8 desc[UR44][R4.64+0xa1], R25 ;  /* 0x0000a1190400c986 */ /* 0x0005e2000c10112c */
[----:B------:R-:W-:Y:S01]  /*ab60*/  ISETP.LT.OR P4, PT, R0, 0x1, !P2 ;  /* 0x000000010000780c */ /* 0x000fe20005781670 */
[-C--:B0-----:R-:W-:Y:S01]  /*ab70*/  @!P1 IMAD R3, R26, R114.reuse, RZ ;  /* 0x000000721a039224 */ /* 0x081fe200078e02ff */
[----:B------:R-:W-:Y:S01]  /*ab80*/  ISETP.LT.OR P2, PT, R0, 0x9, !P2 ;  /* 0x000000090000780c */ /* 0x000fe20005741670 */
[----:B------:R2:W-:Y:S04]  /*ab90*/  @!P0 STG.E.U8 desc[UR44][R6.64+0xa1], R27 ;  /* 0x0000a11b06008986 */ /* 0x0005e8000c10112c */
[----:B------:R2:W-:Y:S02]  /*aba0*/  @!P1 STG.E.U8 desc[UR44][R6.64+0xa0], R3 ;  /* 0x0000a00306009986 */ /* 0x0005e4000c10112c */
[----:B-1----:R-:W-:-:S02]  /*abb0*/  @!P3 IMAD R9, R28, R114, RZ ;  /* 0x000000721c09b224 */ /* 0x002fc400078e02ff */
[-C--:B------:R-:W-:Y:S02]  /*abc0*/  @!P5 IMAD R11, R30, R114.reuse, RZ ;  /* 0x000000721e0bd224 */ /* 0x080fe400078e02ff */
[-C--:B------:R-:W-:Y:S01]  /*abd0*/  @!P4 IMAD R29, R29, R114.reuse, RZ ;  /* 0x000000721d1dc224 */ /* 0x080fe200078e02ff */
[----:B------:R2:W-:Y:S01]  /*abe0*/  @!P3 STG.E.U8 desc[UR44][R4.64+0xa8], R9 ;  /* 0x0000a8090400b986 */ /* 0x0005e2000c10112c */
[----:B------:R-:W-:-:S03]  /*abf0*/  @!P2 IMAD R31, R31, R114, RZ ;  /* 0x000000721f1fa224 */ /* 0x000fc600078e02ff */
[----:B------:R2:W-:Y:S04]  /*ac00*/  @!P4 STG.E.U8 desc[UR44][R4.64+0xa9], R29 ;  /* 0x0000a91d0400c986 */ /* 0x0005e8000c10112c */
[----:B------:R2:W-:Y:S04]  /*ac10*/  @!P5 STG.E.U8 desc[UR44][R6.64+0xa8], R11 ;  /* 0x0000a80b0600d986 */ /* 0x0005e8000c10112c */
[----:B------:R2:W-:Y:S02]  /*ac20*/  @!P2 STG.E.U8 desc[UR44][R6.64+0xa9], R31 ;  /* 0x0000a91f0600a986 */ /* 0x0005e4000c10112c */
.L_x_214:
[----:B------:R-:W-:Y:S05]  /*ac30*/  BSYNC B0 ;  /* 0x0000000000007941 */ /* 0x000fea0003800000 */
.L_x_36:
[----:B0-2---:R-:W2:Y:S01]  /*ac40*/  LDL.64 R2, [R1] ;  /* 0x0000000001027983 */ /* 0x005ea20000100a00 */
[----:B------:R-:W-:Y:S01]  /*ac50*/  ULDC.64 UR4, c[0x0][0x650] ;  /* 0x0001940000047ab9 */ /* 0x000fe20000000a00 */
[----:B------:R0:W-:Y:S01]  /*ac60*/  SYNCS.ARRIVE.TRANS64.A1T0 RZ, [R122+UR42], RZ ;  /* 0x000000ff7aff79a7 */ /* 0x0001e2000810002a */
[----:B------:R-:W-:Y:S01]  /*ac70*/  PRMT R0, RZ, 0x7610, R0 ;  /* 0x00007610ff007816 */ /* 0x000fe20000000000 */
[----:B------:R-:W-:Y:S02]  /*ac80*/  IMAD.MOV.U32 R19, RZ, RZ, -0x1 ;  /* 0xffffffffff137424 */ /* 0x000fe400078e00ff */
[----:B------:R-:W-:Y:S01]  /*ac90*/  IMAD.MOV.U32 R22, RZ, RZ, -0x1 ;  /* 0xffffffffff167424 */ /* 0x000fe200078e00ff */
[----:B--2---:R-:W-:-:S04]  /*aca0*/  LEA R18, P0, R2, R18, 0x1 ;  /* 0x0000001202127211 */ /* 0x004fc800078008ff */
[----:B------:R-:W-:Y:S01]  /*acb0*/  LEA.HI.X R17, R2, R17, R23, 0x1, P0 ;  /* 0x0000001102117211 */ /* 0x000fe200000f0c17 */
[----:B------:R-:W-:Y:S01]  /*acc0*/  IMAD.MOV.U32 R2, RZ, RZ, -0x1 ;  /* 0xffffffffff027424 */ /* 0x000fe200078e00ff */
[----:B------:R-:W-:-:S04]  /*acd0*/  ISETP.GE.U32.AND P0, PT, R18, UR4, PT ;  /* 0x0000000412007c0c */ /* 0x000fc8000bf06070 */
[----:B------:R-:W-:-:S13]  /*ace0*/  ISETP.GE.U32.AND.EX P0, PT, R17, UR5, PT, P0 ;  /* 0x0000000511007c0c */ /* 0x000fda000bf06100 */
[----:B0-----:R-:W-:Y:S05]  /*acf0*/  @P0 BRA `(.L_x_215) ;  /* 0x0000000400700947 */ /* 0x001fea0003800000 */
[----:B------:R-:W0:Y:S01]  /*ad00*/  S2R R10, SR_CTAID.X ;  /* 0x00000000000a7919 */ /* 0x000e220000002500 */
[----:B------:R-:W2:Y:S01]  /*ad10*/  LDC.64 R8, c[0x0][0x628] ;  /* 0x00018a00ff087b82 */ /* 0x000ea20000000a00 */
[----:B------:R-:W-:Y:S01]  /*ad20*/  ULDC UR4, c[0x0][0x150] ;  /* 0x0000540000047ab9 */ /* 0x000fe20000000800 */
[----:B----4-:R-:W-:Y:S01]  /*ad30*/  IMAD.MOV.U32 R6, RZ, RZ, R18 ;  /* 0x000000ffff067224 */ /* 0x010fe200078e0012 */
[----:B------:R-:W4:Y:S01]  /*ad40*/  S2R R20, SR_CTAID.Y ;  /* 0x0000000000147919 */ /* 0x000f220000002600 */
[----:B------:R-:W-:-:S04]  /*ad50*/  IMAD.MOV.U32 R7, RZ, RZ, R17 ;  /* 0x000000ffff077224 */ /* 0x000fc800078e0011 */
[----:B-1----:R-:W1:Y:S08]  /*ad60*/  LDC R15, c[0x0][0x144] ;  /* 0x00005100ff0f7b82 */ /* 0x002e700000000800 */
[----:B------:R-:W1:Y:S08]  /*ad70*/  LDC R0, c[0x0][0x630] ;  /* 0x00018c00ff007b82 */ /* 0x000e700000000800 */
[----:B---3--:R-:W3:Y:S01]  /*ad80*/  LDC.64 R12, c[0x0][0x620] ;  /* 0x00018800ff0c7b82 */ /* 0x008ee20000000a00 */
[----:B--2---:R-:W-:-:S04]  /*ad90*/  ISETP.NE.U32.AND P0, PT, R8, RZ, PT ;  /* 0x000000ff0800720c */ /* 0x004fc80003f05070 */
[----:B------:R-:W-:Y:S02]  /*ada0*/  ISETP.NE.AND.EX P0, PT, R9, RZ, PT, P0 ;  /* 0x000000ff0900720c */ /* 0x000fe40003f05300 */
[----:B0-----:R-:W-:-:S05]  /*adb0*/  I2FP.F32.U32 R2, R10 ;  /* 0x0000000a00027245 */ /* 0x001fca0000201000 */
[----:B------:R-:W-:-:S04]  /*adc0*/  FMUL R2, R2, UR4 ;  /* 0x0000000402027c20 */ /* 0x000fc80008400000 */
[----:B------:R0:W2:Y:S02]  /*add0*/  F2I.U32.TRUNC.NTZ R14, R2 ;  /* 0x00000002000e7305 */ /* 0x0000a4000020f000 */
[----:B-1--4-:R-:W-:Y:S05]  /*ade0*/  @!P0 BRA `(.L_x_216) ;  /* 0x0000000000288947 */ /* 0x012fea0003800000 */
[----:B------:R-:W1:Y:S02]  /*adf0*/  LDC R3, c[0x0][0x634] ;  /* 0x00018d00ff037b82 */ /* 0x000e640000000800 */
[----:B-1----:R-:W-:-:S05]  /*ae00*/  IADD3 R7, P0, R18, R3, RZ ;  /* 0x0000000312077210 */ /* 0x002fca0007f1e0ff */
[----:B------:R-:W-:-:S04]  /*ae10*/  IMAD.X R11, RZ, RZ, R17, P0 ;  /* 0x000000ffff0b7224 */ /* 0x000fc800000e0611 */
[----:B0-----:R-:W-:-:S04]  /*ae20*/  IMAD.WIDE.U32 R2, R11, R8, RZ ;  /* 0x000000080b027225 */ /* 0x001fc800078e00ff */
[----:B------:R-:W-:-:S04]  /*ae30*/  IMAD.WIDE.U32 R4, P0, R7, R9, R2 ;  /* 0x0000000907047225 */ /* 0x000fc80007800002 */
[----:B------:R-:W-:-:S04]  /*ae40*/  IMAD.WIDE.U32 R2, R7, R8, RZ ;  /* 0x0000000807027225 */ /* 0x000fc800078e00ff */
[----:B------:R-:W-:Y:S01]  /*ae50*/  IMAD.X R7, RZ, RZ, RZ, P0 ;  /* 0x000000ffff077224 */ /* 0x000fe200000e06ff */
[----:B------:R-:W-:Y:S01]  /*ae60*/  IADD3 RZ, P0, R3, R4, RZ ;  /* 0x0000000403ff7210 */ /* 0x000fe20007f1e0ff */
[----:B------:R-:W-:-:S04]  /*ae70*/  IMAD.MOV.U32 R6, RZ, RZ, R5 ;  /* 0x000000ffff067224 */ /* 0x000fc800078e0005 */
[----:B------:R-:W-:-:S08]  /*ae80*/  IMAD.WIDE.U32.X R6, R11, R9, R6, P0 ;  /* 0x000000090b067225 */ /* 0x000fd000000e0406 */
.L_x_216:
[----:B------:R-:W1:Y:S01]  /*ae90*/  LDC.64 R26, c[0x0][0x640] ;  /* 0x00019000ff1a7b82 */ /* 0x000e620000000a00 */
[-C--:B------:R-:W-:Y:S01]  /*aea0*/  SHF.R.U64 R11, R6, R0.reuse, R7 ;  /* 0x00000000060b7219 */ /* 0x080fe20000001207 */
[----:B------:R-:W-:Y:S01]  /*aeb0*/  IMAD.MOV.U32 R19, RZ, RZ, R17 ;  /* 0x000000ffff137224 */ /* 0x000fe200078e0011 */
[----:B------:R-:W-:Y:S01]  /*aec0*/  SHF.R.U32.HI R0, RZ, R0, R7 ;  /* 0x00000000ff007219 */ /* 0x000fe20000011607 */
[----:B--2---:R-:W-:Y:S01]  /*aed0*/  IMAD.MOV R14, RZ, RZ, -R14 ;  /* 0x000000ffff0e7224 */ /* 0x004fe200078e0a0e */
[----:B------:R-:W-:Y:S01]  /*aee0*/  IADD3 R5, P0, RZ, -R11, RZ ;  /* 0x8000000bff057210 */ /* 0x000fe20007f1e0ff */
[----:B------:R-:W-:Y:S01]  /*aef0*/  ULDC UR4, c[0x0][0x154] ;  /* 0x0000550000047ab9 */ /* 0x000fe20000000800 */
[----:B------:R-:W-:Y:S01]  /*af00*/  IMAD.MOV.U32 R7, RZ, RZ, 0x1 ;  /* 0x00000001ff077424 */ /* 0x000fe200078e00ff */
[----:B------:R-:W2:Y:S01]  /*af10*/  LDC R4, c[0x0][0x618] ;  /* 0x00018600ff047b82 */ /* 0x000ea20000000800 */
[----:B------:R-:W-:Y:S02]  /*af20*/  IMAD R22, R15, R14, R10 ;  /* 0x0000000e0f167224 */ /* 0x000fe400078e020a */
[----:B------:R-:W-:-:S04]  /*af30*/  IMAD.X R3, RZ, RZ, ~R0, P0 ;  /* 0x000000ffff037224 */ /* 0x000fc800000e0e00 */
[-C--:B---3--:R-:W-:Y:S01]  /*af40*/  IMAD R0, R3, R12.reuse, RZ ;  /* 0x0000000c03007224 */ /* 0x088fe200078e02ff */
[----:B------:R-:W3:Y:S01]  /*af50*/  LDC R6, c[0x0][0x608] ;  /* 0x00018200ff067b82 */ /* 0x000ee20000000800 */
[----:B0-----:R-:W-:-:S04]  /*af60*/  IMAD.WIDE.U32 R2, R5, R12, R18 ;  /* 0x0000000c05027225 */ /* 0x001fc800078e0012 */
[----:B------:R-:W-:Y:S01]  /*af70*/  IMAD R5, R5, R13, R0 ;  /* 0x0000000d05057224 */ /* 0x000fe200078e0200 */
[----:B------:R-:W-:Y:S02]  /*af80*/  I2FP.F32.U32 R0, R20 ;  /* 0x0000001400007245 */ /* 0x000fe40000201000 */
[----:B------:R-:W0:Y:S01]  /*af90*/  LDC R24, c[0x0][0x658] ;  /* 0x00019600ff187b82 */ /* 0x000e220000000800 */
[----:B------:R-:W-:Y:S01]  /*afa0*/  IMAD.IADD R3, R3, 0x1, R5 ;  /* 0x0000000103037824 */ /* 0x000fe200078e0205 */
[----:B-1----:R-:W-:Y:S01]  /*afb0*/  ISETP.NE.U32.AND P0, PT, R26, RZ, PT ;  /* 0x000000ff1a00720c */ /* 0x002fe20003f05070 */
[----:B------:R-:W-:Y:S01]  /*afc0*/  FMUL R0, R0, UR4 ;  /* 0x0000000400007c20 */ /* 0x000fe20008400000 */
[----:B------:R-:W-:Y:S02]  /*afd0*/  IMAD.MOV.U32 R5, RZ, RZ, -0x1 ;  /* 0xffffffffff057424 */ /* 0x000fe400078e00ff */
[----:B------:R-:W-:Y:S01]  /*afe0*/  ISETP.NE.AND.EX P0, PT, R27, RZ, PT, P0 ;  /* 0x000000ff1b00720c */ /* 0x000fe20003f05300 */
[----:B------:R1:W4:Y:S01]  /*aff0*/  F2I.U32.TRUNC.NTZ R12, R0 ;  /* 0x00000000000c7305 */ /* 0x000322000020f000 */
[----:B------:R-:W1:Y:S01]  /*b000*/  LDC R15, c[0x0][0x148] ;  /* 0x00005200ff0f7b82 */ /* 0x000e620000000800 */
[----:B--2---:R-:W-:-:S02]  /*b010*/  SHF.R.U64 R10, R2, R4, R3 ;  /* 0x00000004020a7219 */ /* 0x004fc40000001203 */
[----:B------:R-:W-:-:S05]  /*b020*/  SHF.R.U32.HI R3, RZ, R4, R3 ;  /* 0x00000004ff037219 */ /* 0x000fca0000011603 */
[----:B------:R-:W2:Y:S01]  /*b030*/  LDC R14, c[0x0][0x600] ;  /* 0x00018000ff0e7b82 */ /* 0x000ea20000000800 */
[-CC-:B---3--:R-:W-:Y:S02]  /*b040*/  SHF.R.U64 R8, R10, R6.reuse, R3.reuse ;  /* 0x000000060a087219 */ /* 0x188fe40000001203 */
[----:B------:R-:W-:-:S05]  /*b050*/  SHF.R.U32.HI R3, RZ, R6, R3 ;  /* 0x00000006ff037219 */ /* 0x000fca0000011603 */
[----:B------:R-:W3:Y:S01]  /*b060*/  LDC R21, c[0x0][0x648] ;  /* 0x00019200ff157b82 */ /* 0x000ee20000000800 */
[-CC-:B0-----:R-:W-:Y:S02]  /*b070*/  SHF.R.U64 R13, R8, R24.reuse, R3.reuse ;  /* 0x00000018080d7219 */ /* 0x181fe40000001203 */
[-C--:B------:R-:W-:Y:S02]  /*b080*/  SHF.L.U32 R5, R5, R24.reuse, RZ ;  /* 0x0000001805057219 */ /* 0x080fe400000006ff */
[-C--:B------:R-:W-:Y:S01]  /*b090*/  SHF.R.U32.HI R3, RZ, R24.reuse, R3 ;  /* 0x00000018ff037219 */ /* 0x080fe20000011603 */
[----:B------:R-:W-:Y:S01]  /*b0a0*/  IMAD.MOV.U32 R2, RZ, RZ, R13 ;  /* 0x000000ffff027224 */ /* 0x000fe200078e000d */
[----:B------:R-:W-:Y:S01]  /*b0b0*/  SHF.L.U32 R24, R7, R24, RZ ;  /* 0x0000001807187219 */ /* 0x000fe200000006ff */
[----:B------:R-:W0:Y:S01]  /*b0c0*/  LDC R25, c[0x0][0x638] ;  /* 0x00018e00ff197b82 */ /* 0x000e220000000800 */
[----:B------:R-:W-:-:S07]  /*b0d0*/  LOP3.LUT R19, RZ, R5, RZ, 0x33, !PT ;  /* 0x00000005ff137212 */ /* 0x000fce00078e33ff */
[----:B------:R-:W0:Y:S01]  /*b0e0*/  LDC R28, c[0x0][0x610] ;  /* 0x00018400ff1c7b82 */ /* 0x000e220000000800 */
[----:B----4-:R-:W-:Y:S05]  /*b0f0*/  @!P0 BRA `(.L_x_217) ;  /* 0x0000000000288947 */ /* 0x010fea0003800000 */
[----:B-1----:R-:W1:Y:S02]  /*b100*/  LDC R0, c[0x0][0x64c] ;  /* 0x00019300ff007b82 */ /* 0x002e640000000800 */
[----:B-1----:R-:W-:-:S05]  /*b110*/  IADD3 R7, P0, R13, R0, RZ ;  /* 0x000000000d077210 */ /* 0x002fca0007f1e0ff */
        /* <DEDUP_REMOVED lines=8> */
.L_x_217:
[----:B------:R-:W4:Y:S01]  /*b1a0*/  LDC R4, c[0x0][0x65c] ;  /* 0x00019700ff047b82 */ /* 0x000f220000000800 */
[----:B-1-3--:R-:W-:Y:S01]  /*b1b0*/  SHF.R.U64 R0, R2, R21, R3 ;  /* 0x0000001502007219 */ /* 0x00afe20000001203 */
[----:B--2---:R-:W-:Y:S01]  /*b1c0*/  VIADD R3, R14, 0xffffffff ;  /* 0xffffffff0e037836 */ /* 0x004fe20000000000 */
[----:B------:R-:W-:Y:S01]  /*b1d0*/  LOP3.LUT R19, R8, R19, RZ, 0xc0, !PT ;  /* 0x0000001308137212 */ /* 0x000fe200078ec0ff */
[----:B------:R-:W-:Y:S02]  /*b1e0*/  IMAD.MOV R12, RZ, RZ, -R12 ;  /* 0x000000ffff0c7224 */ /* 0x000fe400078e0a0c */
[----:B------:R-:W-:Y:S01]  /*b1f0*/  IMAD.MOV R2, RZ, RZ, -R0 ;  /* 0x000000ffff027224 */ /* 0x000fe200078e0a00 */
[----:B------:R-:W-:Y:S01]  /*b200*/  LOP3.LUT R3, R10, R3, RZ, 0xc0, !PT ;  /* 0x000000030a037212 */ /* 0x000fe200078ec0ff */
[----:B------:R-:W-:Y:S02]  /*b210*/  IMAD R19, R24, R0, R19 ;  /* 0x0000000018137224 */ /* 0x000fe400078e0213 */
[----:B0-----:R-:W-:-:S04]  /*b220*/  IMAD R0, R2, R25, R13 ;  /* 0x0000001902007224 */ /* 0x001fc800078e020d */
[----:B------:R-:W-:Y:S01]  /*b230*/  IMAD R2, R0, R14, R3 ;  /* 0x0000000e00027224 */ /* 0x000fe200078e0203 */
[----:B----4-:R-:W-:Y:S01]  /*b240*/  ISETP.NE.AND P0, PT, R4, 0x1, PT ;  /* 0x000000010400780c */ /* 0x010fe20003f05270 */
[----:B------:R-:W-:-:S05]  /*b250*/  IMAD.MOV.U32 R4, RZ, RZ, 0x1 ;  /* 0x00000001ff047424 */ /* 0x000fca00078e00ff */
[----:B------:R-:W-:-:S07]  /*b260*/  PRMT R0, R4, 0x7610, R0 ;  /* 0x0000761004007816 */ /* 0x000fce0000000000 */
[----:B------:R-:W-:-:S04]  /*b270*/  @P0 IMAD R22, R15, R12, R20 ;  /* 0x0000000c0f160224 */ /* 0x000fc800078e0214 */
[----:B------:R-:W-:-:S05]  /*b280*/  IMAD R19, R19, R28, R22 ;  /* 0x0000001c13137224 */ /* 0x000fca00078e0216 */
[----:B------:R-:W-:Y:S02]  /*b290*/  SEL R22, R2, R19, !P0 ;  /* 0x0000001302167207 */ /* 0x000fe40004000000 */
[----:B------:R-:W-:Y:S01]  /*b2a0*/  SEL R19, R19, R2, !P0 ;  /* 0x0000000213137207 */ /* 0x000fe20004000000 */
[----:B------:R-:W-:-:S07]  /*b2b0*/  IMAD.MOV.U32 R2, RZ, RZ, R11 ;  /* 0x000000ffff027224 */ /* 0x000fce00078e000b */
.L_x_215:
[----:B------:R-:W-:Y:S02]  /*b2c0*/  LOP3.LUT P0, RZ, R0, 0xff, RZ, 0xc0, !PT ;  /* 0x000000ff00ff7812 */ /* 0x000fe4000780c0ff */
[----:B------:R-:W-:-:S11]  /*b2d0*/  LOP3.LUT R125, R125, 0x1, RZ, 0x3c, !PT ;  /* 0x000000017d7d7812 */ /* 0x000fd600078e3cff */
[----:B------:R-:W-:Y:S05]  /*b2e0*/  @P0 BRA `(.L_x_218) ;  /* 0xffffff6000dc0947 */ /* 0x000fea000383ffff */
[----:B------:R-:W-:Y:S05]  /*b2f0*/  EXIT ;  /* 0x000000000000794d */ /* 0x000fea0003800000 */
.L_x_17:
[----:B------:R-:W-:-:S08]  /*b300*/  ISETP.NE.AND P0, PT, R5, RZ, PT ;  /* 0x000000ff0500720c */ /* 0x000fd00003f05270 */
[----:B0-----:R-:W0:-:S00]  /*b310*/  USETMAXREG.DEALLOC.CTAPOOL 0x28 ;  /* 0x00000028000079c8 */ /* 0x001e0000080e0500 */
[----:B------:R-:W-:Y:S05]  /*b320*/  @P0 EXIT ;  /* 0x000000000000094d */ /* 0x000fea0003800000 */
[----:B0-----:R-:W-:Y:S01]  /*b330*/  LOP3.LUT P0, RZ, R8, 0xff, RZ, 0xc0, !PT ;  /* 0x000000ff08ff7812 */ /* 0x001fe2000780c0ff */
[----:B------:R-:W-:Y:S02]  /*b340*/  IMAD.MOV.U32 R0, RZ, RZ, 0x1 ;  /* 0x00000001ff007424 */ /* 0x000fe400078e00ff */
[----:B------:R-:W-:-:S10]  /*b350*/  IMAD.MOV.U32 R8, RZ, RZ, RZ ;  /* 0x000000ffff087224 */ /* 0x000fd400078e00ff */
[----:B------:R-:W-:Y:S05]  /*b360*/  @!P0 BRA `(.L_x_219) ;  /* 0x0000000c006c8947 */ /* 0x000fea0003800000 */
[----:B------:R-:W0:Y:S01]  /*b370*/  S2R R6, SR_CgaCtaId ;  /* 0x0000000000067919 */ /* 0x000e220000008800 */
[----:B------:R-:W-:Y:S01]  /*b380*/  LOP3.LUT P0, RZ, R4, 0x1f, RZ, 0xc0, !PT ;  /* 0x0000001f04ff7812 */ /* 0x000fe2000780c0ff */
[----:B------:R-:W-:Y:S01]  /*b390*/  ULDC UR5, c[0x0][0x658] ;  /* 0x0001960000057ab9 */ /* 0x000fe20000000800 */
[C---:B------:R-:W-:Y:S01]  /*b3a0*/  ISETP.NE.AND P2, PT, R3.reuse, RZ, PT ;  /* 0x000000ff0300720c */ /* 0x040fe20003f45270 */
[----:B------:R-:W-:Y:S01]  /*b3b0*/  UMOV UR6, 0xffffffff ;  /* 0xffffffff00067882 */ /* 0x000fe20000000000 */
[----:B------:R-:W-:Y:S01]  /*b3c0*/  ISETP.NE.OR P0, PT, R3, RZ, !P0 ;  /* 0x000000ff0300720c */ /* 0x000fe20004705670 */
[----:B------:R-:W-:Y:S01]  /*b3d0*/  IMAD.MOV.U32 R3, RZ, RZ, 0x2c00 ;  /* 0x00002c00ff037424 */ /* 0x000fe200078e00ff */
[----:B------:R-:W-:Y:S01]  /*b3e0*/  BSSY B0, `(.L_x_219) ;  /* 0x00000d3000007945 */ /* 0x000fe20003800000 */
[----:B------:R-:W-:Y:S01]  /*b3f0*/  USHF.L.U32 UR6, UR6, UR5, URZ ;  /* 0x0000000506067299 */ /* 0x000fe2000800063f */
[----:B------:R-:W-:Y:S01]  /*b400*/  IMAD.MOV.U32 R9, RZ, RZ, 0x1 ;  /* 0x00000001ff097424 */ /* 0x000fe200078e00ff */
[----:B------:R-:W-:Y:S01]  /*b410*/  LOP3.LUT R7, R16, 0x2, RZ, 0xfc, !PT ;  /* 0x0000000210077812 */ /* 0x000fe200078efcff */
[----:B------:R-:W-:Y:S01]  /*b420*/  IMAD.MOV.U32 R0, RZ, RZ, 0x1 ;  /* 0x00000001ff007424 */ /* 0x000fe200078e00ff */
[----:B------:R-:W-:Y:S01]  /*b430*/  ULDC UR4, c[0x0][0x600] ;  /* 0x0001800000047ab9 */ /* 0x000fe20000000800 */
[----:B------:R-:W-:Y:S01]  /*b440*/  IMAD.MOV.U32 R8, RZ, RZ, RZ ;  /* 0x000000ffff087224 */ /* 0x000fe200078e00ff */
[----:B------:R-:W-:Y:S01]  /*b450*/  UMOV UR7, 0x1 ;  /* 0x0000000100077882 */ /* 0x000fe20000000000 */
[----:B------:R-:W-:-:S02]  /*b460*/  UIADD3 UR13, UR38, 0x1, URZ ;  /* 0x00000001260d7890 */ /* 0x000fc4000fffe03f */
[----:B------:R-:W-:Y:S02]  /*b470*/  UIADD3 UR4, UR4, -0x1, URZ ;  /* 0xffffffff04047890 */ /* 0x000fe4000fffe03f */
[----:B------:R-:W-:Y:S02]  /*b480*/  USHF.L.U32 UR5, UR7, UR5, URZ ;  /* 0x0000000507057299 */ /* 0x000fe4000800063f */
[----:B------:R-:W-:Y:S01]  /*b490*/  ULOP3.LUT UR6, URZ, UR6, URZ, 0x33, !UPT ;  /* 0x000000063f067292 */ /* 0x000fe2000f8e333f */
[----:B------:R-:W-:Y:S01]  /*b4a0*/  ULDC.64 UR30, c[0x0][0x198] ;  /* 0x00006600001e7ab9 */ /* 0x000fe20000000a00 */
[----:B0-----:R-:W-:-:S05]  /*b4b0*/  LOP3.LUT R6, R6, 0x1, RZ, 0xc0, !PT ;  /* 0x0000000106067812 */ /* 0x001fca00078ec0ff */
[----:B------:R-:W-:-:S07]  /*b4c0*/  IMAD R10, R6, R3, 0xc100 ;  /* 0x0000c100060a7424 */ /* 0x000fce00078e0203 */
.L_x_231:
[----:B------:R-:W-:-:S03]  /*b4d0*/  UMOV UR7, 0xffffffff ;  /* 0xffffffff00077882 */ /* 0x000fc60000000000 */
[----:B------:R-:W-:Y:S05]  /*b4e0*/  BRA.DIV UR7, `(.L_x_220) ;  /* 0x0000000e07fc7947 */ /* 0x000fea000b800000 */
[----:B------:R-:W-:-:S13]  /*b4f0*/  ELECT P6, URZ, PT ;  /* 0x00000000003f782f */ /* 0x000fda00038c0000 */
.L_x_243:
[----:B------:R-:W0:Y:S01]  /*b500*/  LDC R3, c[0x0][0x28c] ;  /* 0x0000a300ff037b82 */ /* 0x000e220000000800 */
[----:B------:R-:W-:Y:S01]  /*b510*/  BSSY B1, `(.L_x_221) ;  /* 0x0000046000017945 */ /* 0x000fe20003800000 */
[----:B0-----:R-:W-:-:S13]  /*b520*/  ISETP.LT.OR P6, PT, R3, 0x1, !P6 ;  /* 0x000000010300780c */ /* 0x001fda00077c1670 */
[----:B------:R-:W-:Y:S05]  /*b530*/  @P6 BRA `(.L_x_222) ;  /* 0x00000004000c6947 */ /* 0x000fea0003800000 */
[----:B------:R-:W-:Y:S02]  /*b540*/  IMAD R22, R22, 0x2, R6 ;  /* 0x0000000216167824 */ /* 0x000fe400078e0206 */
[----:B------:R-:W-:Y:S02]  /*b550*/  IMAD.SHL.U32 R19, R19, 0x40, RZ ;  /* 0x0000004013137824 */ /* 0x000fe400078e00ff */
[----:B------:R-:W-:Y:S02]  /*b560*/  IMAD.MOV.U32 R14, RZ, RZ, RZ ;  /* 0x000000ffff0e7224 */ /* 0x000fe400078e00ff */
[----:B------:R-:W-:Y:S02]  /*b570*/  IMAD.U32 R15, RZ, RZ, UR13 ;  /* 0x0000000dff0f7e24 */ /* 0x000fe4000f8e00ff */
[----:B------:R-:W-:Y:S02]  /*b580*/  IMAD.MOV.U32 R3, RZ, RZ, R0 ;  /* 0x000000ffff037224 */ /* 0x000fe400078e0000 */
[----:B------:R-:W-:-:S02]  /*b590*/  IMAD.MOV.U32 R5, RZ, RZ, R8 ;  /* 0x000000ffff057224 */ /* 0x000fc400078e0008 */
[----:B------:R-:W-:-:S07]  /*b5a0*/  IMAD R22, R22, 0x58, RZ ;  /* 0x0000005816167824 */ /* 0x000fce00078e02ff */
.L_x_226:
[----:B------:R-:W0:Y:S01]  /*b5b0*/  S2R R11, SR_CgaCtaId ;  /* 0x00000000000b7919 */ /* 0x000e220000008800 */
[----:B------:R-:W-:-:S04]  /*b5c0*/  MOV R4, 0x400 ;  /* 0x0000040000047802 */ /* 0x000fc80000000f00 */
[----:B0-----:R-:W-:Y:S02]  /*b5d0*/  LEA R12, R11, R4, 0x18 ;  /* 0x000000040b0c7211 */ /* 0x001fe400078ec0ff */
[----:B------:R-:W-:Y:S01]  /*b5e0*/  SHF.L.U32 R4, R3, 0x1f, RZ ;  /* 0x0000001f03047819 */ /* 0x000fe200000006ff */
[----:B------:R-:W0:Y:S02]  /*b5f0*/  @!P2 LDC R11, c[0x0][0x500] ;  /* 0x00014000ff0bab82 */ /* 0x000e240000000800 */
[----:B------:R-:W-:-:S04]  /*b600*/  IMAD R13, R5, 0x8, R12 ;  /* 0x00000008050d7824 */ /* 0x000fc800078e020c */
[----:B------:R-:W1:Y:S02]  /*b610*/  SYNCS.PHASECHK.TRANS64.TRYWAIT P1, [R13+URZ+0x18], R4 ;  /* 0x000018040d0075a7 */ /* 0x000e64000802017f */
[----:B-1----:R-:W-:Y:S05]  /*b620*/  @!P1 BRA `(.L_x_223) ;  /* 0x0000000c00cc9947 */ /* 0x002fea0003800000 */
.L_x_244:
[----:B-1----:R-:W-:Y:S01]  /*b630*/  PRMT R4, R7, 0x9910, RZ ;  /* 0x0000991007047816 */ /* 0x002fe200000000ff */
[----:B0-----:R0:W-:Y:S03]  /*b640*/  @!P2 SYNCS.ARRIVE.TRANS64 RZ, [R13+URZ], R11 ;  /* 0x0000000b0dffa9a7 */ /* 0x0011e6000800003f */
[----:B------:R-:W-:-:S13]  /*b650*/  ISETP.NE.AND P1, PT, R4, 0x2, PT ;  /* 0x000000020400780c */ /* 0x000fda0003f25270 */
[----:B0-----:R-:W-:Y:S05]  /*b660*/  @P1 BRA `(.L_x_224) ;  /* 0x0000000000041947 */ /* 0x001fea0003800000 */
[----:B------:R-:W-:Y:S01]  /*b670*/  BPT.TRAP 0x1 ;  /* 0x000000040000795c */ /* 0x000fe20000300000 */
.L_x_224:
[----:B------:R-:W-:Y:S05]  /*b680*/  @P0 BRA `(.L_x_225) ;  /* 0x0000000000040947 */ /* 0x000fea0003800000 */
[----:B------:R-:W-:Y:S01]  /*b690*/  BPT.TRAP 0x1 ;  /* 0x000000040000795c */ /* 0x000fe20000300000 */
.L_x_225:
[----:B------:R-:W-:Y:S01]  /*b6a0*/  R2UR UR7, R12 ;  /* 0x000000000c0772ca */ /* 0x000fe200000e0000 */
[C---:B------:R-:W-:Y:S01]  /*b6b0*/  IMAD R4, R5.reuse, 0xb000, R10 ;  /* 0x0000b00005047824 */ /* 0x040fe200078e020a */
[----:B------:R-:W-:Y:S01]  /*b6c0*/  R2UR UR26, R14 ;  /* 0x000000000e1a72ca */ /* 0x000fe200000e0000 */
[----:B------:R-:W-:Y:S01]  /*b6d0*/  IMAD R12, R5, 0x4000, R12 ;  /* 0x00004000050c7824 */ /* 0x000fe200078e020c */
[----:B------:R-:W-:Y:S01]  /*b6e0*/  R2UR UR25, R13 ;  /* 0x000000000d1972ca */ /* 0x000fe200000e0000 */
[----:B------:R-:W-:Y:S01]  /*b6f0*/  VIADD R15, R15, 0xffffffff ;  /* 0xffffffff0f0f7836 */ /* 0x000fe20000000000 */
[----:B------:R-:W-:Y:S01]  /*b700*/  R2UR UR32, R4 ;  /* 0x00000000042072ca */ /* 0x000fe200000e0000 */
[----:B------:R-:W-:Y:S01]  /*b710*/  UIADD3 UR14, UP0, UR30, 0xf0, URZ ;  /* 0x000000f01e0e7890 */ /* 0x000fe2000ff1e03f */
[----:B------:R-:W-:Y:S01]  /*b720*/  R2UR UR16, R12 ;  /* 0x000000000c1072ca */ /* 0x000fe200000e0000 */
[----:B------:R-:W-:Y:S01]  /*b730*/  UIADD3 UR40, UP1, UR30, 0x1f0, URZ ;  /* 0x000001f01e287890 */ /* 0x000fe2000ff3e03f */
[----:B------:R-:W-:Y:S01]  /*b740*/  R2UR UR28, R2 ;  /* 0x00000000021c72ca */ /* 0x000fe200000e0000 */
[----:B------:R-:W-:Y:S01]  /*b750*/  UIADD3.X UR15, URZ, UR31, URZ, UP0, !UPT ;  /* 0x0000001f3f0f7290 */ /* 0x000fe200087fe43f */
[----:B------:R-:W-:Y:S01]  /*b760*/  R2UR UR27, R19 ;  /* 0x00000000131b72ca */ /* 0x000fe200000e0000 */
[----:B------:R-:W-:Y:S01]  /*b770*/  UIADD3.X UR41, URZ, UR31, URZ, UP1, !UPT ;  /* 0x0000001f3f297290 */ /* 0x000fe20008ffe43f */
[----:B------:R-:W-:Y:S01]  /*b780*/  R2UR UR35, R22 ;  /* 0x00000000162372ca */ /* 0x000fe200000e0000 */
[----:B------:R-:W-:Y:S01]  /*b790*/  UIADD3 UR18, UR26, 0x80, URZ ;  /* 0x000000801a127890 */ /* 0x000fe2000fffe03f */
[----:B------:R-:W-:Y:S01]  /*b7a0*/  ISETP.GT.AND P3, PT, R15, 0x1, PT ;  /* 0x000000010f00780c */ /* 0x000fe20003f64270 */
[----:B------:R-:W-:Y:S01]  /*b7b0*/  VIADD R5, R5, 0x1 ;  /* 0x0000000105057836 */ /* 0x000fe20000000000 */
[----:B------:R-:W-:Y:S01]  /*b7c0*/  UMOV UR22, 0x0 ;  /* 0x0000000000167882 */ /* 0x000fe20000000000 */
[----:B------:R-:W-:Y:S01]  /*b7d0*/  UIADD3 UR32, UR7, UR32, URZ ;  /* 0x0000002007207290 */ /* 0x000fe2000fffe03f */
[----:B------:R-:W-:Y:S01]  /*b7e0*/  VIADD R14, R14, 0x100 ;  /* 0x000001000e0e7836 */ /* 0x000fe20000000000 */
[----:B------:R-:W-:Y:S01]  /*b7f0*/  UIADD3 UR24, UR16, 0x100, URZ ;  /* 0x0000010010187890 */ /* 0x000fe2000fffe03f */
[----:B------:R-:W-:Y:S01]  /*b800*/  ISETP.NE.AND P1, PT, R5, 0x3, PT ;  /* 0x000000030500780c */ /* 0x000fe20003f25270 */
[----:B------:R-:W-:-:S02]  /*b810*/  UIADD3 UR16, UR16, 0x2100, URZ ;  /* 0x0000210010107890 */ /* 0x000fc4000fffe03f */
[----:B------:R-:W-:Y:S01]  /*b820*/  UIADD3 UR8, UR32, 0x5800, URZ ;  /* 0x0000580020087890 */ /* 0x000fe2000fffe03f */
[----:B------:R-:W-:Y:S01]  /*b830*/  SEL R4, RZ, 0x1, P1 ;  /* 0x00000001ff047807 */ /* 0x000fe20000800000 */
[----:B------:R-:W-:Y:S01]  /*b840*/  UMOV UR23, 0x10000000 ;  /* 0x1000000000177882 */ /* 0x000fe20000000000 */
[----:B------:R-:W-:Y:S01]  /*b850*/  UMOV UR17, UR25 ;  /* 0x0000001900117c82 */ /* 0x000fe20008000000 */
[----:B------:R-:W-:Y:S01]  /*b860*/  UMOV UR20, UR28 ;  /* 0x0000001c00147c82 */ /* 0x000fe20008000000 */
[----:B------:R-:W-:Y:S01]  /*b870*/  UMOV UR19, UR27 ;  /* 0x0000001b00137c82 */ /* 0x000fe20008000000 */
[----:B------:R-:W-:Y:S01]  /*b880*/  UMOV UR21, 0x30000 ;  /* 0x0003000000157882 */ /* 0x000fe20000000000 */
[----:B------:R-:W-:Y:S01]  /*b890*/  UMOV UR33, UR25 ;  /* 0x0000001900217c82 */ /* 0x000fe20008000000 */
[----:B------:R-:W-:Y:S01]  /*b8a0*/  UMOV UR34, UR26 ;  /* 0x0000001a00227c82 */ /* 0x000fe20008000000 */
[----:B------:R-:W-:Y:S01]  /*b8b0*/  UMOV UR36, UR28 ;  /* 0x0000001c00247c82 */ /* 0x000fe20008000000 */
[----:B------:R0:W-:Y:S01]  /*b8c0*/  UTMALDG.3D [UR24], [UR14], desc[UR22] ;  /* 0x000016180e0075b4 */ /* 0x0001e20008011000 */
[----:B------:R-:W-:Y:S01]  /*b8d0*/  UMOV UR9, UR25 ;  /* 0x0000001900097c82 */ /* 0x000fe20008000000 */
[----:B------:R-:W-:Y:S01]  /*b8e0*/  UMOV UR12, UR28 ;  /* 0x0000001c000c7c82 */ /* 0x000fe20008000000 */
[----:B------:R-:W-:Y:S01]  /*b8f0*/  UMOV UR11, UR35 ;  /* 0x00000023000b7c82 */ /* 0x000fe20008000000 */
[----:B------:R-:W-:Y:S01]  /*b900*/  UMOV UR10, UR18 ;  /* 0x00000012000a7c82 */ /* 0x000fe20008000000 */
[----:B------:R-:W-:-:S02]  /*b910*/  LOP3.LUT R3, R3, R4, RZ, 0x3c, !PT ;  /* 0x0000000403037212 */ /* 0x000fc400078e3cff */
[----:B------:R-:W-:Y:S01]  /*b920*/  SEL R5, R5, RZ, P1 ;  /* 0x000000ff05057207 */ /* 0x000fe20000800000 */
[----:B------:R0:W-:Y:S01]  /*b930*/  UTMALDG.3D [UR16], [UR14], desc[UR22] ;  /* 0x000016100e0075b4 */ /* 0x0001e20008011000 */
[----:B------:R0:W-:Y:S01]  /*b940*/  UTMALDG.3D.MULTICAST [UR32], [UR40], UR21, desc[UR22] ;  /* 0x00001620280073b4 */ /* 0x0001e20008011815 */
[----:B------:R0:W-:Y:S02]  /*b950*/  UTMALDG.3D.MULTICAST [UR8], [UR40], UR21, desc[UR22] ;  /* 0x00001608280073b4 */ /* 0x0001e40008011815 */
[----:B0-----:R-:W-:Y:S05]  /*b960*/  @P3 BRA `(.L_x_226) ;  /* 0xfffffffc00103947 */ /* 0x001fea000383ffff */
.L_x_222:
[----:B------:R-:W-:Y:S05]  /*b970*/  BSYNC B1 ;  /* 0x0000000000017941 */ /* 0x000fea0003800000 */
.L_x_221:
[----:B------:R-:W2:Y:S01]  /*b980*/  LDL.64 R12, [R1] ;  /* 0x00000000010c7983 */ /* 0x000ea20000100a00 */
[----:B------:R-:W-:Y:S01]  /*b990*/  LOP3.LUT P4, RZ, R9, 0xff, RZ, 0xc0, !PT ;  /* 0x000000ff09ff7812 */ /* 0x000fe2000788c0ff */
[----:B------:R-:W-:Y:S01]  /*b9a0*/  VIADD R8, R8, UR38 ;  /* 0x0000002608087c36 */ /* 0x000fe20008000000 */
[----:B------:R-:W-:Y:S01]  /*b9b0*/  ULDC.64 UR8, c[0x0][0x650] ;  /* 0x0001940000087ab9 */ /* 0x000fe20000000a00 */
[----:B------:R-:W-:Y:S01]  /*b9c0*/  IMAD.U32 R5, RZ, RZ, UR38 ;  /* 0x00000026ff057e24 */ /* 0x000fe2000f8e00ff */
[----:B------:R-:W-:Y:S01]  /*b9d0*/  UISETP.GE.U32.AND UP0, UPT, UR38, 0x3, UPT ;  /* 0x000000032600788c */ /* 0x000fe2000bf06070 */
[----:B------:R-:W-:Y:S01]  /*b9e0*/  BSSY B1, `(.L_x_227) ;  /* 0x0000070000017945 */ /* 0x000fe20003800000 */
[----:B------:R-:W-:Y:S01]  /*b9f0*/  ISETP.GT.U32.AND P1, PT, R8, 0x2, PT ;  /* 0x000000020800780c */ /* 0x000fe20003f24070 */
[----:B------:R-:W-:Y:S01]  /*ba00*/  IMAD.MOV.U32 R19, RZ, RZ, -0x1 ;  /* 0xffffffffff137424 */ /* 0x000fe200078e00ff */
[----:B------:R-:W-:Y:S01]  /*ba10*/  PRMT R9, RZ, 0x7610, R9 ;  /* 0x00007610ff097816 */ /* 0x000fe20000000009 */
[----:B------:R-:W-:Y:S01]  /*ba20*/  IMAD.MOV.U32 R22, RZ, RZ, -0x1 ;  /* 0xffffffffff167424 */ /* 0x000fe200078e00ff */
[----:B------:R-:W-:-:S02]  /*ba30*/  ISETP.LT.U32.AND P1, PT, R5, 0x3, P1 ;  /* 0x000000030500780c */ /* 0x000fc40000f21070 */
[----:B------:R-:W-:Y:S01]  /*ba40*/  PLOP3.LUT P3, PT, PT, PT, UP0, 0x80, 0x0 ;  /* 0x000000000000781c */ /* 0x000fe20003f6f008 */
[----:B------:R-:W0:Y:S01]  /*ba50*/  @P4 S2R R3, SR_CgaCtaId ;  /* 0x0000000000034919 */ /* 0x000e220000008800 */
[----:B------:R-:W-:-:S04]  /*ba60*/  @P4 MOV R2, 0x400 ;  /* 0x0000040000024802 */ /* 0x000fc80000000f00 */
[----:B0-----:R-:W-:Y:S01]  /*ba70*/  @P4 LEA R4, R3, R2, 0x18 ;  /* 0x0000000203044211 */ /* 0x001fe200078ec0ff */
[----:B------:R-:W-:-:S03]  /*ba80*/  IMAD.WIDE.U32 R2, R8, -0x55555555, RZ ;  /* 0xaaaaaaab08027825 */ /* 0x000fc600078e00ff */
[----:B------:R0:W-:Y:S01]  /*ba90*/  @P4 SYNCS.ARRIVE.TRANS64.A1T0 RZ, [R4+URZ+0x68], RZ ;  /* 0x000068ff04ff49a7 */ /* 0x0001e2000810003f */
[----:B------:R-:W-:Y:S01]  /*baa0*/  IMAD.MOV.U32 R2, RZ, RZ, -0x1 ;  /* 0xffffffffff027424 */ /* 0x000fe200078e00ff */
[----:B------:R-:W-:Y:S02]  /*bab0*/  SHF.R.U32.HI R5, RZ, 0x1, R3 ;  /* 0x00000001ff057819 */ /* 0x000fe40000011603 */
[----:B------:R-:W-:-:S03]  /*bac0*/  SEL R3, RZ, 0x1, !P1 ;  /* 0x00000001ff037807 */ /* 0x000fc60004800000 */
[----:B------:R-:W-:Y:S01]  /*bad0*/  IMAD R8, R5, -0x3, R8 ;  /* 0xfffffffd05087824 */ /* 0x000fe200078e0208 */
[----:B------:R-:W-:Y:S02]  /*bae0*/  LOP3.LUT R0, R0, R3, RZ, 0x3c, !PT ;  /* 0x0000000300007212 */ /* 0x000fe400078e3cff */
[----:B------:R-:W-:Y:S02]  /*baf0*/  PRMT R3, RZ, 0x7610, R3 ;  /* 0x00007610ff037816 */ /* 0x000fe40000000003 */
[----:B------:R-:W-:Y:S02]  /*bb00*/  @P3 LOP3.LUT R0, R0, 0x1, R5, 0x78, !PT ;  /* 0x0000000100003812 */ /* 0x000fe400078e7805 */
[----:B--2---:R-:W-:-:S04]  /*bb10*/  IADD3 R18, P4, R18, R12, RZ ;  /* 0x0000000c12127210 */ /* 0x004fc80007f9e0ff */
[----:B------:R-:W-:Y:S01]  /*bb20*/  ISETP.GE.U32.AND P1, PT, R18, UR8, PT ;  /* 0x0000000812007c0c */ /* 0x000fe2000bf26070 */
[----:B------:R-:W-:-:S05]  /*bb30*/  IMAD.X R17, R17, 0x1, R23, P4 ;  /* 0x0000000111117824 */ /* 0x000fca00020e0617 */
[----:B------:R-:W-:-:S13]  /*bb40*/  ISETP.GE.U32.AND.EX P1, PT, R17, UR9, PT, P1 ;  /* 0x0000000911007c0c */ /* 0x000fda000bf26110 */
[----:B0-----:R-:W-:Y:S05]  /*bb50*/  @P1 BRA `(.L_x_228) ;  /* 0x0000000400601947 */ /* 0x001fea0003800000 */
[----:B------:R-:W0:Y:S01]  /*bb60*/  S2R R12, SR_CTAID.X ;  /* 0x00000000000c7919 */ /* 0x000e220000002500 */
[----:B------:R-:W-:Y:S01]  /*bb70*/  ULDC.64 UR8, c[0x0][0x628] ;  /* 0x00018a0000087ab9 */ /* 0x000fe20000000a00 */
[----:B------:R-:W-:Y:S01]  /*bb80*/  ULDC UR10, c[0x0][0x630] ;  /* 0x00018c00000a7ab9 */ /* 0x000fe20000000800 */
[----:B------:R-:W-:Y:S01]  /*bb90*/  ISETP.NE.U32.AND P1, PT, RZ, UR8, PT ;  /* 0x00000008ff007c0c */ /* 0x000fe2000bf25070 */
[----:B------:R-:W1:Y:S01]  /*bba0*/  S2R R13, SR_CTAID.Y ;  /* 0x00000000000d7919 */ /* 0x000e620000002600 */
[----:B------:R-:W-:Y:S01]  /*bbb0*/  ULDC UR11, c[0x0][0x150] ;  /* 0x00005400000b7ab9 */ /* 0x000fe20000000800 */
[----:B------:R-:W-:Y:S01]  /*bbc0*/  IMAD.MOV.U32 R2, RZ, RZ, R18 ;  /* 0x000000ffff027224 */ /* 0x000fe200078e0012 */
[----:B------:R-:W-:Y:S01]  /*bbd0*/  ISETP.NE.AND.EX P1, PT, RZ, UR9, PT, P1 ;  /* 0x00000009ff007c0c */ /* 0x000fe2000bf25310 */
[----:B------:R-:W-:Y:S01]  /*bbe0*/  IMAD.MOV.U32 R3, RZ, RZ, R17 ;  /* 0x000000ffff037224 */ /* 0x000fe200078e0011 */
[----:B0-----:R-:W-:-:S11]  /*bbf0*/  I2FP.F32.U32 R14, R12 ;  /* 0x0000000c000e7245 */ /* 0x001fd60000201000 */
[----:B------:R-:W-:Y:S05]  /*bc00*/  @!P1 BRA `(.L_x_229) ;  /* 0x0000000000289947 */ /* 0x000fea0003800000 */
[----:B------:R-:W-:Y:S02]  /*bc10*/  ULDC UR7, c[0x0][0x634] ;  /* 0x00018d0000077ab9 */ /* 0x000fe40000000800 */
[----:B------:R-:W-:-:S05]  /*bc20*/  IADD3 R3, P1, R18, UR7, RZ ;  /* 0x0000000712037c10 */ /* 0x000fca000ff3e0ff */
[----:B------:R-:W-:-:S04]  /*bc30*/  IMAD.X R11, RZ, RZ, R17, P1 ;  /* 0x000000ffff0b7224 */ /* 0x000fc800008e0611 */
[----:B------:R-:W-:-:S04]  /*bc40*/  IMAD.WIDE.U32 R4, R11, UR8, RZ ;  /* 0x000000080b047c25 */ /* 0x000fc8000f8e00ff */
[----:B------:R-:W-:-:S04]  /*bc50*/  IMAD.WIDE.U32 R4, P1, R3, UR9, R4 ;  /* 0x0000000903047c25 */ /* 0x000fc8000f820004 */
[----:B------:R-:W-:-:S04]  /*bc60*/  IMAD.WIDE.U32 R2, R3, UR8, RZ ;  /* 0x0000000803027c25 */ /* 0x000fc8000f8e00ff */
[----:B------:R-:W-:Y:S01]  /*bc70*/  IMAD.MOV.U32 R2, RZ, RZ, R5 ;  /* 0x000000ffff027224 */ /* 0x000fe200078e0005 */
[----:B------:R-:W-:Y:S01]  /*bc80*/  IADD3 RZ, P3, R3, R4, RZ ;  /* 0x0000000403ff7210 */ /* 0x000fe20007f7e0ff */
[----:B------:R-:W-:-:S04]  /*bc90*/  IMAD.X R3, RZ, RZ, RZ, P1 ;  /* 0x000000ffff037224 */ /* 0x000fc800008e06ff */
[----:B------:R-:W-:-:S08]  /*bca0*/  IMAD.WIDE.U32.X R2, R11, UR9, R2, P3 ;  /* 0x000000090b027c25 */ /* 0x000fd000098e0402 */
.L_x_229:
[----:B------:R-:W0:Y:S01]  /*bcb0*/  LDC R21, c[0x0][0x65c] ;  /* 0x00019700ff157b82 */ /* 0x000e220000000800 */
[--C-:B------:R-:W-:Y:S01]  /*bcc0*/  SHF.R.U64 R11, R2, UR10, R3.reuse ;  /* 0x0000000a020b7c19 */ /* 0x100fe20008001203 */
[----:B------:R-:W-:Y:S01]  /*bcd0*/  FMUL R14, R14, UR11 ;  /* 0x0000000b0e0e7c20 */ /* 0x000fe20008400000 */
[----:B------:R-:W-:Y:S01]  /*bce0*/  SHF.R.U32.HI R2, RZ, UR10, R3 ;  /* 0x0000000aff027c19 */ /* 0x000fe20008011603 */
[----:B------:R-:W-:Y:S01]  /*bcf0*/  ULDC UR7, c[0x0][0x154] ;  /* 0x0000550000077ab9 */ /* 0x000fe20000000800 */
[----:B------:R-:W-:Y:S01]  /*bd00*/  IADD3 R15, P1, RZ, -R11, RZ ;  /* 0x8000000bff0f7210 */ /* 0x000fe20007f3e0ff */
[----:B------:R-:W-:Y:S01]  /*bd10*/  ULDC.64 UR8, c[0x0][0x620] ;  /* 0x0001880000087ab9 */ /* 0x000fe20000000a00 */
[----:B-1----:R-:W-:Y:S01]  /*bd20*/  I2FP.F32.U32 R3, R13 ;  /* 0x0000000d00037245 */ /* 0x002fe20000201000 */
[----:B------:R-:W1:Y:S01]  /*bd30*/  LDC R19, c[0x0][0x144] ;  /* 0x00005100ff137b82 */ /* 0x000e620000000800 */
[----:B------:R-:W2:Y:S01]  /*bd40*/  F2I.U32.TRUNC.NTZ R14, R14 ;  /* 0x0000000e000e7305 */ /* 0x000ea2000020f000 */
[----:B------:R-:W-:-:S02]  /*bd50*/  IMAD.X R2, RZ, RZ, ~R2, P1 ;  /* 0x000000ffff027224 */ /* 0x000fc400008e0e02 */
[----:B------:R-:W-:Y:S01]  /*bd60*/  FMUL R4, R3, UR7 ;  /* 0x0000000703047c20 */ /* 0x000fe20008400000 */
[----:B------:R-:W-:Y:S01]  /*bd70*/  IMAD.MOV.U32 R3, RZ, RZ, R17 ;  /* 0x000000ffff037224 */ /* 0x000fe200078e0011 */
[----:B------:R-:W-:Y:S01]  /*bd80*/  ULDC UR7, c[0x0][0x618] ;  /* 0x0001860000077ab9 */ /* 0x000fe20000000800 */
[----:B------:R-:W-:Y:S01]  /*bd90*/  IMAD R2, R2, UR8, RZ ;  /* 0x0000000802027c24 */ /* 0x000fe2000f8e02ff */
[----:B------:R-:W3:Y:S02]  /*bda0*/  LDC R20, c[0x0][0x148] ;  /* 0x00005200ff147b82 */ /* 0x000ee40000000800 */
[----:B------:R-:W4:Y:S01]  /*bdb0*/  F2I.U32.TRUNC.NTZ R4, R4 ;  /* 0x0000000400047305 */ /* 0x000f22000020f000 */
[----:B------:R-:W-:Y:S02]  /*bdc0*/  IMAD R5, R15, UR9, R2 ;  /* 0x000000090f057c24 */ /* 0x000fe4000f8e0202 */
[----:B------:R-:W-:Y:S01]  /*bdd0*/  IMAD.MOV.U32 R2, RZ, RZ, R18 ;  /* 0x000000ffff027224 */ /* 0x000fe200078e0012 */
[----:B0-----:R-:W-:-:S03]  /*bde0*/  ISETP.NE.AND P4, PT, R21, 0x1, PT ;  /* 0x000000011500780c */ /* 0x001fc60003f85270 */
[----:B------:R-:W-:Y:S01]  /*bdf0*/  IMAD.WIDE.U32 R2, R15, UR8, R2 ;  /* 0x000000080f027c25 */ /* 0x000fe2000f8e0002 */
[----:B------:R-:W-:Y:S02]  /*be00*/  ULDC.64 UR8, c[0x0][0x640] ;  /* 0x0001900000087ab9 */ /* 0x000fe40000000a00 */
[----:B------:R-:W-:Y:S01]  /*be10*/  ISETP.NE.U32.AND P1, PT, RZ, UR8, PT ;  /* 0x00000008ff007c0c */ /* 0x000fe2000bf25070 */
[----:B--2---:R-:W-:Y:S02]  /*be20*/  IMAD.MOV R14, RZ, RZ, -R14 ;  /* 0x000000ffff0e7224 */ /* 0x004fe400078e0a0e */
[----:B------:R-:W-:Y:S01]  /*be30*/  IMAD.IADD R3, R3, 0x1, R5 ;  /* 0x0000000103037824 */ /* 0x000fe200078e0205 */
[----:B------:R-:W-:Y:S01]  /*be40*/  ISETP.NE.AND.EX P1, PT, RZ, UR9, PT, P1 ;  /* 0x00000009ff007c0c */ /* 0x000fe2000bf25310 */
[----:B-1----:R-:W-:-:S03]  /*be50*/  IMAD R12, R19, R14, R12 ;  /* 0x0000000e130c7224 */ /* 0x002fc600078e020c */
[--C-:B------:R-:W-:Y:S01]  /*be60*/  SHF.R.U64 R14, R2, UR7, R3.reuse ;  /* 0x00000007020e7c19 */ /* 0x100fe20008001203 */
[----:B----4-:R-:W-:Y:S01]  /*be70*/  IMAD.MOV R2, RZ, RZ, -R4 ;  /* 0x000000ffff027224 */ /* 0x010fe200078e0a04 */
[----:B------:R-:W-:Y:S01]  /*be80*/  SHF.R.U32.HI R3, RZ, UR7, R3 ;  /* 0x00000007ff037c19 */ /* 0x000fe20008011603 */
[----:B------:R-:W-:Y:S02]  /*be90*/  ULDC UR7, c[0x0][0x608] ;  /* 0x0001820000077ab9 */ /* 0x000fe40000000800 */
[----:B---3--:R-:W-:Y:S01]  /*bea0*/  @P4 IMAD R12, R20, R2, R13 ;  /* 0x00000002140c4224 */ /* 0x008fe200078e020d */
[--C-:B------:R-:W-:Y:S02]  /*beb0*/  SHF.R.U64 R19, R14, UR7, R3.reuse ;  /* 0x000000070e137c19 */ /* 0x100fe40008001203 */
[----:B------:R-:W-:Y:S01]  /*bec0*/  SHF.R.U32.HI R2, RZ, UR7, R3 ;  /* 0x00000007ff027c19 */ /* 0x000fe20008011603 */
[----:B------:R-:W-:-:S03]  /*bed0*/  ULDC UR7, c[0x0][0x658] ;  /* 0x0001960000077ab9 */ /* 0x000fc60000000800 */
[--C-:B------:R-:W-:Y:S02]  /*bee0*/  SHF.R.U64 R13, R19, UR7, R2.reuse ;  /* 0x00000007130d7c19 */ /* 0x100fe40008001202 */
[----:B------:R-:W-:-:S03]  /*bef0*/  SHF.R.U32.HI R2, RZ, UR7, R2 ;  /* 0x00000007ff027c19 */ /* 0x000fc60008011602 */
[----:B------:R-:W-:Y:S02]  /*bf00*/  IMAD.MOV.U32 R4, RZ, RZ, R13 ;  /* 0x000000ffff047224 */ /* 0x000fe400078e000d */
[----:B------:R-:W-:Y:S01]  /*bf10*/  IMAD.MOV.U32 R3, RZ, RZ, R2 ;  /* 0x000000ffff037224 */ /* 0x000fe200078e0002 */
[----:B------:R-:W-:Y:S06]  /*bf20*/  @!P1 BRA `(.L_x_230) ;  /* 0x00000000002c9947 */ /* 0x000fec0003800000 */
        /* <DEDUP_REMOVED lines=9> */
[----:B------:R-:W-:-:S04]  /*bfc0*/  IMAD.WIDE.U32.X R2, R15, UR9, R2, P3 ;  /* 0x000000090f027c25 */ /* 0x000fc800098e0402 */
[----:B------:R-:W-:-:S07]  /*bfd0*/  IMAD.MOV.U32 R4, RZ, RZ, R2 ;  /* 0x000000ffff047224 */ /* 0x000fce00078e0002 */
.L_x_230:
[----:B------:R-:W-:Y:S01]  /*bfe0*/  ULDC UR7, c[0x0][0x648] ;  /* 0x0001920000077ab9 */ /* 0x000fe20000000800 */
[----:B------:R-:W-:Y:S01]  /*bff0*/  LOP3.LUT R2, R19, UR6, RZ, 0xc0, !PT ;  /* 0x0000000613027c12 */ /* 0x000fe2000f8ec0ff */
[----:B------:R-:W-:Y:S01]  /*c000*/  ULDC UR8, c[0x0][0x610] ;  /* 0x0001840000087ab9 */ /* 0x000fe20000000800 */
[----:B------:R-:W-:Y:S01]  /*c010*/  SHF.R.U64 R3, R4, UR7, R3 ;  /* 0x0000000704037c19 */ /* 0x000fe20008001203 */
[----:B------:R-:W-:Y:S01]  /*c020*/  ULDC UR7, c[0x0][0x638] ;  /* 0x00018e0000077ab9 */ /* 0x000fe20000000800 */
[----:B------:R-:W-:-:S03]  /*c030*/  LOP3.LUT R14, R14, UR4, RZ, 0xc0, !PT ;  /* 0x000000040e0e7c12 */ /* 0x000fc6000f8ec0ff */
[----:B------:R-:W-:Y:S02]  /*c040*/  IMAD.MOV R4, RZ, RZ, -R3 ;  /* 0x000000ffff047224 */ /* 0x000fe400078e0a03 */
[----:B------:R-:W-:Y:S02]  /*c050*/  IMAD R3, R3, UR5, R2 ;  /* 0x0000000503037c24 */ /* 0x000fe4000f8e0202 */
[----:B------:R-:W-:Y:S01]  /*c060*/  IMAD R13, R4, UR7, R13 ;  /* 0x00000007040d7c24 */ /* 0x000fe2000f8e020d */
[----:B------:R-:W-:Y:S01]  /*c070*/  ULDC UR7, c[0x0][0x600] ;  /* 0x0001800000077ab9 */ /* 0x000fe20000000800 */
[----:B------:R-:W-:Y:S02]  /*c080*/  IMAD R12, R3, UR8, R12 ;  /* 0x00000008030c7c24 */ /* 0x000fe4000f8e020c */
[----:B------:R-:W-:Y:S02]  /*c090*/  IMAD R13, R13, UR7, R14 ;  /* 0x000000070d0d7c24 */ /* 0x000fe4000f8e020e */
[----:B------:R-:W-:-:S02]  /*c0a0*/  IMAD.MOV.U32 R3, RZ, RZ, 0x1 ;  /* 0x00000001ff037424 */ /* 0x000fc400078e00ff */
[----:B------:R-:W-:Y:S01]  /*c0b0*/  IMAD.MOV.U32 R2, RZ, RZ, R11 ;  /* 0x000000ffff027224 */ /* 0x000fe200078e000b */
[----:B------:R-:W-:Y:S02]  /*c0c0*/  SEL R22, R13, R12, !P4 ;  /* 0x0000000c0d167207 */ /* 0x000fe40006000000 */
[----:B------:R-:W-:-:S07]  /*c0d0*/  SEL R19, R12, R13, !P4 ;  /* 0x0000000d0c137207 */ /* 0x000fce0006000000 */
.L_x_228:
[----:B------:R-:W-:Y:S05]  /*c0e0*/  BSYNC B1 ;  /* 0x0000000000017941 */ /* 0x000fea0003800000 */
.L_x_227:
[----:B------:R-:W-:-:S13]  /*c0f0*/  LOP3.LUT P1, RZ, R3, 0xff, RZ, 0xc0, !PT ;  /* 0x000000ff03ff7812 */ /* 0x000fda000782c0ff */
[----:B------:R-:W-:Y:S05]  /*c100*/  @P1 BRA `(.L_x_231) ;  /* 0xfffffff000f01947 */ /* 0x000fea000383ffff */
[----:B------:R-:W-:Y:S05]  /*c110*/  BSYNC B0 ;  /* 0x0000000000007941 */ /* 0x000fea0003800000 */
.L_x_219:
[----:B------:R-:W-:-:S03]  /*c120*/  UMOV UR7, 0xffffffff ;  /* 0xffffffff00077882 */ /* 0x000fc60000000000 */
[----:B------:R-:W-:Y:S05]  /*c130*/  BRA.DIV UR7, `(.L_x_232) ;  /* 0x00000006071c7947 */ /* 0x000fea000b800000 */
[----:B------:R-:W-:-:S13]  /*c140*/  ELECT P6, URZ, PT ;  /* 0x00000000003f782f */ /* 0x000fda00038c0000 */
.L_x_247:
[----:B------:R-:W-:Y:S04]  /*c150*/  BSSY B0, `(.L_x_233) ;  /* 0x0000022000007945 */ /* 0x000fe80003800000 */
[----:B------:R-:W-:Y:S05]  /*c160*/  @!P6 BRA `(.L_x_234) ;  /* 0x000000000080e947 */ /* 0x000fea0003800000 */
[----:B------:R-:W-:-:S04]  /*c170*/  LOP3.LUT R16, R16, 0x2, RZ, 0xfc, !PT ;  /* 0x0000000210107812 */ /* 0x000fc800078efcff */
[----:B------:R-:W-:-:S13]  /*c180*/  ISETP.NE.AND P0, PT, R16, 0x3, PT ;  /* 0x000000031000780c */ /* 0x000fda0003f05270 */
[----:B------:R-:W-:Y:S05]  /*c190*/  @!P0 BRA `(.L_x_235) ;  /* 0x0000000000048947 */ /* 0x000fea0003800000 */
[----:B------:R-:W-:Y:S01]  /*c1a0*/  BPT.TRAP 0x1 ;  /* 0x000000040000795c */ /* 0x000fe20000300000 */
.L_x_235:
[----:B------:R-:W0:Y:S01]  /*c1b0*/  S2R R3, SR_CgaCtaId ;  /* 0x0000000000037919 */ /* 0x000e220000008800 */
[----:B------:R-:W-:-:S04]  /*c1c0*/  MOV R2, 0x400 ;  /* 0x0000040000027802 */ /* 0x000fc80000000f00 */
[----:B0-----:R-:W-:Y:S02]  /*c1d0*/  LEA R3, R3, R2, 0x18 ;  /* 0x0000000203037211 */ /* 0x001fe400078ec0ff */
[----:B------:R-:W-:-:S03]  /*c1e0*/  SHF.L.U32 R2, R0, 0x1f, RZ ;  /* 0x0000001f00027819 */ /* 0x000fc600000006ff */
[----:B------:R-:W-:-:S04]  /*c1f0*/  VIADD R3, R3, 0x18 ;  /* 0x0000001803037836 */ /* 0x000fc80000000000 */
[C---:B------:R-:W-:Y:S02]  /*c200*/  IMAD R7, R8.reuse, 0x8, R3 ;  /* 0x0000000808077824 */ /* 0x040fe400078e0203 */
[----:B------:R-:W-:Y:S02]  /*c210*/  VIADD R8, R8, 0x1 ;  /* 0x0000000108087836 */ /* 0x000fe40000000000 */
[----:B------:R-:W0:Y:S03]  /*c220*/  SYNCS.PHASECHK.TRANS64.TRYWAIT P0, [R7+URZ], R2 ;  /* 0x00000002070075a7 */ /* 0x000e26000800017f */
[----:B------:R-:W-:-:S04]  /*c230*/  ISETP.NE.AND P1, PT, R8, 0x3, PT ;  /* 0x000000030800780c */ /* 0x000fc80003f25270 */
[----:B------:R-:W-:Y:S02]  /*c240*/  SEL R5, RZ, 0x1, P1 ;  /* 0x00000001ff057807 */ /* 0x000fe40000800000 */
[----:B------:R-:W-:Y:S02]  /*c250*/  SEL R8, R8, RZ, P1 ;  /* 0x000000ff08087207 */ /* 0x000fe40000800000 */
[----:B------:R-:W-:-:S03]  /*c260*/  LOP3.LUT R5, R0, R5, RZ, 0x3c, !PT ;  /* 0x0000000500057212 */ /* 0x000fc600078e3cff */
[----:B------:R-:W-:Y:S01]  /*c270*/  IMAD R9, R8, 0x8, R3 ;  /* 0x0000000808097824 */ /* 0x000fe200078e0203 */
[----:B------:R-:W-:Y:S01]  /*c280*/  SHF.L.U32 R4, R5, 0x1f, RZ ;  /* 0x0000001f05047819 */ /* 0x000fe200000006ff */
[----:B0-----:R-:W-:Y:S06]  /*c290*/  @!P0 BRA `(.L_x_236) ;  /* 0x0000000000e48947 */ /* 0x001fec0003800000 */
.L_x_248:
[----:B------:R-:W1:Y:S01]  /*c2a0*/  SYNCS.PHASECHK.TRANS64.TRYWAIT P0, [R9+URZ], R4 ;  /* 0x00000004090075a7 */ /* 0x000e62000800017f */
[----:B------:R-:W-:-:S05]  /*c2b0*/  VIADD R0, R8, 0x1 ;  /* 0x0000000108007836 */ /* 0x000fca0000000000 */
[----:B------:R-:W-:-:S04]  /*c2c0*/  ISETP.NE.AND P1, PT, R0, 0x3, PT ;  /* 0x000000030000780c */ /* 0x000fc80003f25270 */
[----:B0-----:R-:W-:Y:S02]  /*c2d0*/  SEL R2, RZ, 0x1, P1 ;  /* 0x00000001ff027807 */ /* 0x001fe40000800000 */
[----:B------:R-:W-:Y:S02]  /*c2e0*/  SEL R0, R0, RZ, P1 ;  /* 0x000000ff00007207 */ /* 0x000fe40000800000 */
[----:B------:R-:W-:Y:S01]  /*c2f0*/  LOP3.LUT R2, R5, R2, RZ, 0x3c, !PT ;  /* 0x0000000205027212 */ /* 0x000fe200078e3cff */
[----:B-1----:R-:W-:Y:S06]  /*c300*/  @!P0 BRA `(.L_x_237) ;  /* 0x0000000000dc8947 */ /* 0x002fec0003800000 */
.L_x_249:
[----:B------:R-:W-:Y:S01]  /*c310*/  IMAD R3, R0, 0x8, R3 ;  /* 0x0000000800037824 */ /* 0x000fe200078e0203 */
[----:B------:R-:W-:-:S07]  /*c320*/  SHF.L.U32 R0, R2, 0x1f, RZ ;  /* 0x0000001f02007819 */ /* 0x000fce00000006ff */
.L_x_238:
[----:B-1----:R1:W2:Y:S02]  /*c330*/  SYNCS.PHASECHK.TRANS64.TRYWAIT P0, [R3+URZ], R0 ;  /* 0x00000000030075a7 */ /* 0x0022a4000800017f */
[----:B--2---:R-:W-:Y:S05]  /*c340*/  @!P0 NANOSLEEP.SYNCS 0x989680 ;  /* 0x009896800000895d */ /* 0x004fea0003900000 */
[----:B------:R-:W2:Y:S02]  /*c350*/  @!P0 SYNCS.PHASECHK.TRANS64 P0, [R3+URZ], R0 ;  /* 0x00000000030085a7 */ /* 0x000ea4000800007f */
[----:B--2---:R-:W-:Y:S05]  /*c360*/  @!P0 BRA `(.L_x_238) ;  /* 0xfffffffc00f08947 */ /* 0x004fea000383ffff */
.L_x_234:
[----:B------:R-:W-:Y:S05]  /*c370*/  BSYNC B0 ;  /* 0x0000000000007941 */ /* 0x000fea0003800000 */
.L_x_233:
[----:B------:R-:W-:Y:S05]  /*c380*/  EXIT ;  /* 0x000000000000794d */ /* 0x000fea0003800000 */
.L_x_19:
[----:B-1----:R1:W2:Y:S02]  /*c390*/  SYNCS.PHASECHK.TRANS64.TRYWAIT P0, [R121+URZ], R0 ;  /* 0x00000000790075a7 */ /* 0x0022a4000800017f */
[----:B--2---:R-:W-:Y:S05]  /*c3a0*/  @!P0 NANOSLEEP.SYNCS 0x989680 ;  /* 0x009896800000895d */ /* 0x004fea0003900000 */
[----:B------:R-:W2:Y:S02]  /*c3b0*/  @!P0 SYNCS.PHASECHK.TRANS64 P0, [R121+URZ], R0 ;  /* 0x00000000790085a7 */ /* 0x000ea4000800007f */
[----:B--2---:R-:W-:Y:S05]  /*c3c0*/  @!P0 BRA `(.L_x_19) ;  /* 0xfffffffc00f08947 */ /* 0x004fea000383ffff */
[----:B------:R-:W-:Y:S05]  /*c3d0*/  BRA `(.L_x_239) ;  /* 0xffffff5000b47947 */ /* 0x000fea000383ffff */
.L_x_24:
[----:B--2---:R2:W3:Y:S02]  /*c3e0*/  SYNCS.PHASECHK.TRANS64.TRYWAIT P1, [R3+URZ], R0 ;  /* 0x00000000030075a7 */ /* 0x0044e4000802017f */
[----:B---3--:R-:W-:Y:S05]  /*c3f0*/  @!P1 NANOSLEEP.SYNCS 0x989680 ;  /* 0x009896800000995d */ /* 0x008fea0003900000 */
[----:B------:R-:W3:Y:S02]  /*c400*/  @!P1 SYNCS.PHASECHK.TRANS64 P1, [R3+URZ], R0 ;  /* 0x00000000030095a7 */ /* 0x000ee4000802007f */
[----:B---3--:R-:W-:Y:S05]  /*c410*/  @!P1 BRA `(.L_x_24) ;  /* 0xfffffffc00f09947 */ /* 0x008fea000383ffff */
[----:B------:R-:W-:Y:S05]  /*c420*/  BRA `(.L_x_23) ;  /* 0xffffff5400247947 */ /* 0x000fea000383ffff */
.L_x_29:
[----:B--2---:R-:W-:-:S04]  /*c430*/  IMAD.U32 R5, RZ, RZ, UR4 ;  /* 0x00000004ff057e24 */ /* 0x004fc8000f8e00ff */
[----:B------:R2:W3:Y:S03]  /*c440*/  SYNCS.PHASECHK.TRANS64.TRYWAIT P1, [R5+URZ], R4 ;  /* 0x00000004050075a7 */ /* 0x0004e6000802017f */
[----:B---3--:R-:W-:Y:S05]  /*c450*/  @!P1 NANOSLEEP.SYNCS 0x989680 ;  /* 0x009896800000995d */ /* 0x008fea0003900000 */
[----:B------:R-:W3:Y:S02]  /*c460*/  @!P1 SYNCS.PHASECHK.TRANS64 P1, [R5+URZ], R4 ;  /* 0x00000004050095a7 */ /* 0x000ee4000802007f */
[----:B---3--:R-:W-:Y:S05]  /*c470*/  @!P1 BRA `(.L_x_29) ;  /* 0xfffffffc00ec9947 */ /* 0x008fea000383ffff */
[----:B------:R-:W-:Y:S05]  /*c480*/  BRA `(.L_x_28) ;  /* 0xffffff7400e47947 */ /* 0x000fea000383ffff */
.L_x_35:
[----:B-1----:R1:W2:Y:S02]  /*c490*/  SYNCS.PHASECHK.TRANS64.TRYWAIT P0, [R121+URZ+0x10], R0 ;  /* 0x00001000790075a7 */ /* 0x0022a4000800017f */
[----:B--2---:R-:W-:Y:S05]  /*c4a0*/  @!P0 NANOSLEEP.SYNCS 0x989680 ;  /* 0x009896800000895d */ /* 0x004fea0003900000 */
[----:B------:R-:W2:Y:S02]  /*c4b0*/  @!P0 SYNCS.PHASECHK.TRANS64 P0, [R121+URZ+0x10], R0 ;  /* 0x00001000790085a7 */ /* 0x000ea4000800007f */
[----:B--2---:R-:W-:Y:S05]  /*c4c0*/  @!P0 BRA `(.L_x_35) ;  /* 0xfffffffc00f08947 */ /* 0x004fea000383ffff */
[----:B------:R-:W-:Y:S05]  /*c4d0*/  BRA `(.L_x_240) ;  /* 0xffffff9c00207947 */ /* 0x000fea000383ffff */
.L_x_220:
[----:B------:R-:W-:Y:S01]  /*c4e0*/  BSSY B1, `(.L_x_241) ;  /* 0x0000006000017945 */ /* 0x000fe20003800000 */
[----:B------:R-:W-:-:S07]  /*c4f0*/  IMAD.MOV.U32 R15, RZ, RZ, -0x1 ;  /* 0xffffffffff0f7424 */ /* 0x000fce00078e00ff */
[----:B-----5:R-:W-:Y:S05]  /*c500*/  WARPSYNC.COLLECTIVE R15, `(.L_x_242) ;  /* 0x000000000f0c7348 */ /* 0x020fea0003c00000 */
[----:B------:R-:W-:Y:S02]  /*c510*/  ELECT P6, UR62, PT ;  /* 0x00000000003e782f */ /* 0x000fe400038c0000 */
[----:B------:R-:W-:Y:S01]  /*c520*/  MOV R14, UR62 ;  /* 0x0000003e000e7c02 */ /* 0x000fe20008000f00 */
[----:B-----5:R-:W-:Y:S10]  /*c530*/  ENDCOLLECTIVE ;  /* 0x000000000000791b */ /* 0x020ff40003800000 */
.L_x_242:
[----:B------:R-:W-:Y:S05]  /*c540*/  BSYNC B1 ;  /* 0x0000000000017941 */ /* 0x000fea0003800000 */
.L_x_241:
[----:B------:R-:W-:Y:S05]  /*c550*/  BRA `(.L_x_243) ;  /* 0xffffffec00e87947 */ /* 0x000fea000383ffff */
.L_x_223:
[----:B-1----:R1:W2:Y:S02]  /*c560*/  SYNCS.PHASECHK.TRANS64.TRYWAIT P1, [R13+URZ+0x18], R4 ;  /* 0x000018040d0075a7 */ /* 0x0022a4000802017f */
[----:B--2---:R-:W-:Y:S05]  /*c570*/  @!P1 NANOSLEEP.SYNCS 0x989680 ;  /* 0x009896800000995d */ /* 0x004fea0003900000 */
[----:B------:R-:W2:Y:S02]  /*c580*/  @!P1 SYNCS.PHASECHK.TRANS64 P1, [R13+URZ+0x18], R4 ;  /* 0x000018040d0095a7 */ /* 0x000ea4000802007f */
[----:B--2---:R-:W-:Y:S05]  /*c590*/  @!P1 BRA `(.L_x_223) ;  /* 0xfffffffc00f09947 */ /* 0x004fea000383ffff */
[----:B------:R-:W-:Y:S05]  /*c5a0*/  BRA `(.L_x_244) ;  /* 0xfffffff000207947 */ /* 0x000fea000383ffff */
.L_x_232:
[----:B------:R-:W-:Y:S01]  /*c5b0*/  BSSY B0, `(.L_x_245) ;  /* 0x0000006000007945 */ /* 0x000fe20003800000 */
[----:B------:R-:W-:-:S07]  /*c5c0*/  IMAD.MOV.U32 R15, RZ, RZ, -0x1 ;  /* 0xffffffffff0f7424 */ /* 0x000fce00078e00ff */
[----:B-----5:R-:W-:Y:S05]  /*c5d0*/  WARPSYNC.COLLECTIVE R15, `(.L_x_246) ;  /* 0x000000000f0c7348 */ /* 0x020fea0003c00000 */
[----:B------:R-:W-:Y:S02]  /*c5e0*/  ELECT P6, UR62, PT ;  /* 0x00000000003e782f */ /* 0x000fe400038c0000 */
[----:B------:R-:W-:Y:S01]  /*c5f0*/  MOV R14, UR62 ;  /* 0x0000003e000e7c02 */ /* 0x000fe20008000f00 */
[----:B-----5:R-:W-:Y:S10]  /*c600*/  ENDCOLLECTIVE ;  /* 0x000000000000791b */ /* 0x020ff40003800000 */
.L_x_246:
[----:B------:R-:W-:Y:S05]  /*c610*/  BSYNC B0 ;  /* 0x0000000000007941 */ /* 0x000fea0003800000 */
.L_x_245:
[----:B------:R-:W-:Y:S05]  /*c620*/  BRA `(.L_x_247) ;  /* 0xfffffff800c87947 */ /* 0x000fea000383ffff */
.L_x_236:
[----:B0-----:R0:W1:Y:S02]  /*c630*/  SYNCS.PHASECHK.TRANS64.TRYWAIT P0, [R7+URZ], R2 ;  /* 0x00000002070075a7 */ /* 0x001064000800017f */
[----:B-1----:R-:W-:Y:S05]  /*c640*/  @!P0 NANOSLEEP.SYNCS 0x989680 ;  /* 0x009896800000895d */ /* 0x002fea0003900000 */
[----:B------:R-:W1:Y:S02]  /*c650*/  @!P0 SYNCS.PHASECHK.TRANS64 P0, [R7+URZ], R2 ;  /* 0x00000002070085a7 */ /* 0x000e64000800007f */
[----:B-1----:R-:W-:Y:S05]  /*c660*/  @!P0 BRA `(.L_x_236) ;  /* 0xfffffffc00f08947 */ /* 0x002fea000383ffff */
[----:B------:R-:W-:Y:S05]  /*c670*/  BRA `(.L_x_248) ;  /* 0xfffffffc00087947 */ /* 0x000fea000383ffff */
.L_x_237:
[----:B0-----:R0:W1:Y:S02]  /*c680*/  SYNCS.PHASECHK.TRANS64.TRYWAIT P0, [R9+URZ], R4 ;  /* 0x00000004090075a7 */ /* 0x001064000800017f */
[----:B-1----:R-:W-:Y:S05]  /*c690*/  @!P0 NANOSLEEP.SYNCS 0x989680 ;  /* 0x009896800000895d */ /* 0x002fea0003900000 */
[----:B------:R-:W1:Y:S02]  /*c6a0*/  @!P0 SYNCS.PHASECHK.TRANS64 P0, [R9+URZ], R4 ;  /* 0x00000004090085a7 */ /* 0x000e64000800007f */
[----:B-1----:R-:W-:Y:S05]  /*c6b0*/  @!P0 BRA `(.L_x_237) ;  /* 0xfffffffc00f08947 */ /* 0x002fea000383ffff */
[----:B------:R-:W-:Y:S05]  /*c6c0*/  BRA `(.L_x_249) ;  /* 0xfffffffc00107947 */ /* 0x000fea000383ffff */
.L_x_250:
[----:B------:R-:W-:-:S00]  /*c6d0*/  BRA `(.L_x_250) ;  /* 0xfffffffc00fc7947 */ /* 0x000fc0000383ffff */
[----:B------:R-:W-:-:S00]  /*c6e0*/  NOP ;  /* 0x0000000000007918 */ /* 0x000fc00000000000 */
        /* <DEDUP_REMOVED lines=9> */
.L_x_251:


//--------------------- .nv.global.init           --------------------------
	.section	.nv.global.init,"aw",@progbits
.nv.global.init:
	.type		$str$22,@object
	.size		$str$22,($str$23 - $str$22)
$str$22:
        /*0000*/ 	.byte	0x6b, 0x5f, 0x74, 0x69, 0x6c, 0x65, 0x5f, 0x63, 0x6f, 0x75, 0x6e, 0x74, 0x20, 0x3e, 0x3d, 0x20
        /*0010*/ 	.byte	0x31, 0x00
	.type		$str$23,@object
	.size		$str$23,(__unnamed_1 - $str$23)
$str$23:
        /*0012*/ 	.byte	0x2f, 0x74, 0x6d, 0x70, 0x2f, 0x63, 0x75, 0x74, 0x6c, 0x61, 0x73, 0x73, 0x5f, 0x73, 0x77, 0x65
        /*0022*/ 	.byte	0x65, 0x70, 0x5f, 0x73, 0x72, 0x63, 0x2f, 0x69, 0x6e, 0x63, 0x6c, 0x75, 0x64, 0x65, 0x2f, 0x63
        /*0032*/ 	.byte	0x75, 0x74, 0x6c, 0x61, 0x73, 0x73, 0x2f, 0x67, 0x65, 0x6d, 0x6d, 0x2f, 0x63, 0x6f, 0x6c, 0x6c
        /*0042*/ 	.byte	0x65, 0x63, 0x74, 0x69, 0x76, 0x65, 0x2f, 0x73, 0x6d, 0x39, 0x30, 0x5f, 0x6d, 0x6d, 0x61, 0x5f
        /*0052*/ 	.byte	0x74, 0x6d, 0x61, 0x5f, 0x67, 0x6d, 0x6d, 0x61, 0x5f, 0x73, 0x73, 0x5f, 0x77, 0x61, 0x72, 0x70
        /*0062*/ 	.byte	0x73, 0x70, 0x65, 0x63, 0x69, 0x61, 0x6c, 0x69, 0x7a, 0x65, 0x64, 0x2e, 0x68, 0x70, 0x70, 0x00
	.type		__unnamed_1,@object
	.size		__unnamed_1,(.L_0 - __unnamed_1)
__unnamed_1:
        /*0072*/ 	.byte	0x76, 0x6f, 0x69, 0x64, 0x20, 0x63, 0x75, 0x74, 0x6c, 0x61, 0x73, 0x73, 0x3a, 0x3a, 0x67, 0x65
        /* <DEDUP_REMOVED lines=172> */
        /*0b42*/ 	.byte	0x64, 0x65, 0x6e, 0x74, 0x69, 0x74, 0x79, 0x5d, 0x00
.L_0:


//--------------------- .nv.shared._ZN7cutlass13device_kernelINS_4gemm6kernel13GemmUniversalIN4cute5tupleIJiiiiEEENS1_10collective13CollectiveMmaINS1_34MainloopSm90TmaGmmaWarpSpecializedILi3ENS5_IJNS4_1CILi2EEENSA_ILi1EEESC_EEENS1_32KernelTmaWarpSpecializedPingpongEEENS5_IJNSA_ILi64EEENSA_ILi176EEENSA_ILi256EEEEEEaNS5_IJlSC_lEEEaSK_NS4_8TiledMMAINS4_8MMA_AtomIJNS4_4SM904GMMA26MMA_64x16x32_S32S8S8_SS_TNEEEENS4_6LayoutINS5_IJSC_SC_SC_EEENS5_IJNSA_ILi0EEEST_ST_EEEEENS5_IJNS4_10UnderscoreESW_SW_EEEEENS4_13SM90_TMA_LOADENS4_14ComposedLayoutINS4_7SwizzleILi3ELi4ELi3EEENS4_18smem_ptr_flag_bitsILi8EEENSR_INS5_IJNSA_ILi8EEENSA_ILi128EEEEEENS5_IJS16_SC_EEEEEEEvNS4_8identityENS4_23SM90_TMA_LOAD_MULTICASTES1A_vS1B_EENS_8epilogue10collective6detail29Sm90TmaWarpSpecializedAdapterINS1F_15DefaultEpilogueIaSK_SK_NS1E_6thread17LinearCombinationIaLi1EiiLNS1J_9ScaleType4KindE0ELNS_15FloatRoundStyleE2EaEENS1_15EpilogueDefaultEEEEEvvEEEEvNT_6ParamsE --------------------------
	.section	.nv.shared._ZN7cutlass13device_kernelINS_4gemm6kernel13GemmUniversalIN4cute5tupleIJiiiiEEENS1_10collective13CollectiveMmaINS1_34MainloopSm90TmaGmmaWarpSpecializedILi3ENS5_IJNS4_1CILi2EEENSA_ILi1EEESC_EEENS1_32KernelTmaWarpSpecializedPingpongEEENS5_IJNSA_ILi64EEENSA_ILi176EEENSA_ILi256EEEEEEaNS5_IJlSC_lEEEaSK_NS4_8TiledMMAINS4_8MMA_AtomIJNS4_4SM904GMMA26MMA_64x16x32_S32S8S8_SS_TNEEEENS4_6LayoutINS5_IJSC_SC_SC_EEENS5_IJNSA_ILi0EEEST_ST_EEEEENS5_IJNS4_10UnderscoreESW_SW_EEEEENS4_13SM90_TMA_LOADENS4_14ComposedLayoutINS4_7SwizzleILi3ELi4ELi3EEENS4_18smem_ptr_flag_bitsILi8EEENSR_INS5_IJNSA_ILi8EEENSA_ILi128EEEEEENS5_IJS16_SC_EEEEEEEvNS4_8identityENS4_23SM90_TMA_LOAD_MULTICASTES1A_vS1B_EENS_8epilogue10collective6detail29Sm90TmaWarpSpecializedAdapterINS1F_15DefaultEpilogueIaSK_SK_NS1E_6thread17LinearCombinationIaLi1EiiLNS1J_9ScaleType4KindE0ELNS_15FloatRoundStyleE2EaEENS1_15EpilogueDefaultEEEEEvvEEEEvNT_6ParamsE,"aw",@nobits
	.sectionflags	@""
	.align	16
	.zero		1024


//--------------------- .nv.shared.reserved.0     --------------------------
	.section	.nv.shared.reserved.0,"aw",@nobits
	.weak		__nv_reservedSMEM_offset_0_alias
	.size		__nv_reservedSMEM_offset_0_alias, 0, 0
	.other		__nv_reservedSMEM_offset_0_alias,@"STO_CUDA_RESERVED_SHARED STV_DEFAULT"
__nv_reservedSMEM_offset_0_alias:
	.zero		0


//--------------------- .nv.global                --------------------------
	.section	.nv.global,"aw",@nobits
.nv.global:
	.type		_ZN40_INTERNAL_8825a67a_4_k_cu_f3b5f309_163124cute1_E,@object
	.size		_ZN40_INTERNAL_8825a67a_4_k_cu_f3b5f309_163124cute1_E,(_ZN40_INTERNAL_8825a67a_4_k_cu_f3b5f309_163124cuda3std3__45__cpo6cbeginE - _ZN40_INTERNAL_8825a67a_4_k_cu_f3b5f309_163124cute1_E)
_ZN40_INTERNAL_8825a67a_4_k_cu_f3b5f309_163124cute1_E:
	.zero		1
	.type		_ZN40_INTERNAL_8825a67a_4_k_cu_f3b5f309_163124cuda3std3__45__cpo6cbeginE,@object
	.size		_ZN40_INTERNAL_8825a67a_4_k_cu_f3b5f309_163124cuda3std3__45__cpo6cbeginE,(_ZN40_INTERNAL_8825a67a_4_k_cu_f3b5f309_163124cuda3std3__48in_placeE - _ZN40_INTERNAL_8825a67a_4_k_cu_f3b5f309_163124cuda3std3__45__cpo6cbeginE)
_ZN40_INTERNAL_8825a67a_4_k_cu_f3b5f309_163124cuda3std3__45__cpo6cbeginE:
	.zero		1
	.type		_ZN40_INTERNAL_8825a67a_4_k_cu_f3b5f309_163124cuda3std3__48in_placeE,@object
	.size		_ZN40_INTERNAL_8825a67a_4_k_cu_f3b5f309_163124cuda3std3__48in_placeE,(_ZN40_INTERNAL_8825a67a_4_k_cu_f3b5f309_163124cuda3std6ranges3__45__cpo9iter_moveE - _ZN40_INTERNAL_8825a67a_4_k_cu_f3b5f309_163124cuda3std3__48in_placeE)
_ZN40_INTERNAL_8825a67a_4_k_cu_f3b5f309_163124cuda3std3__48in_placeE:
	.zero		1
	.type		_ZN40_INTERNAL_8825a67a_4_k_cu_f3b5f309_163124cuda3std6ranges3__45__cpo9iter_moveE,@object
	.size		_ZN40_INTERNAL_8825a67a_4_k_cu_f3b5f309_163124cuda3std6ranges3__45__cpo9iter_moveE,(_ZN40_INTERNAL_8825a67a_4_k_cu_f3b5f309_163124cuda3std3__45__cpo5beginE - _ZN40_INTERNAL_8825a67a_4_k_cu_f3b5f309_163124cuda3std6ranges3__45__cpo9iter_moveE)
_ZN40_INTERNAL_8825a67a_4_k_cu_f3b5f309_163124cuda3std6ranges3__45__cpo9iter_moveE:
	.zero		1
	.type		_ZN40_INTERNAL_8825a67a_4_k_cu_f3b5f309_163124cuda3std3__45__cpo5beginE,@object
	.size		_ZN40_INTERNAL_8825a67a_4_k_cu_f3b5f309_163124cuda3std3__45__cpo5beginE,(_ZN40_INTERNAL_8825a67a_4_k_cu_f3b5f309_163124cuda3std3__442_GLOBAL__N__8825a67a_4_k_cu_f3b5f309_163126ignoreE - _ZN40_INTERNAL_8825a67a_4_k_cu_f3b5f309_163124cuda3std3__45__cpo5beginE)
_ZN40_INTERNAL_8825a67a_4_k_cu_f3b5f309_163124cuda3std3__45__cpo5beginE:
	.zero		1
	.type		_ZN40_INTERNAL_8825a67a_4_k_cu_f3b5f309_163124cuda3std3__442_GLOBAL__N__8825a67a_4_k_cu_f3b5f309_163126ignoreE,@object
	.size		_ZN40_INTERNAL_8825a67a_4_k_cu_f3b5f309_163124cuda3std3__442_GLOBAL__N__8825a67a_4_k_cu_f3b5f309_163126ignoreE,(_ZN40_INTERNAL_8825a67a_4_k_cu_f3b5f309_163124cute7productE - _ZN40_INTERNAL_8825a67a_4_k_cu_f3b5f309_163124cuda3std3__442_GLOBAL__N__8825a67a_4_k_cu_f3b5f309_163126ignoreE)
_ZN40_INTERNAL_8825a67a_4_k_cu_f3b5f309_163124cuda3std3__442_GLOBAL__N__8825a67a_4_k_cu_f3b5f309_163126ignoreE:
	.zero		1
	.type		_ZN40_INTERNAL_8825a67a_4_k_cu_f3b5f309_163124cute7productE,@object
	.size		_ZN40_INTERNAL_8825a67a_4_k_cu_f3b5f309_163124cute7productE,(_ZN40_INTERNAL_8825a67a_4_k_cu_f3b5f309_163124cuda3std3__45__cpo3endE - _ZN40_INTERNAL_8825a67a_4_k_cu_f3b5f309_163124cute7productE)
_ZN40_INTERNAL_8825a67a_4_k_cu_f3b5f309_163124cute7productE:
	.zero		1
	.type		_ZN40_INTERNAL_8825a67a_4_k_cu_f3b5f309_163124cuda3std3__45__cpo3endE,@object
	.size		_ZN40_INTERNAL_8825a67a_4_k_cu_f3b5f309_163124cuda3std3__45__cpo3endE,(_ZN40_INTERNAL_8825a67a_4_k_cu_f3b5f309_163124cuda3std3__419piecewise_constructE - _ZN40_INTERNAL_8825a67a_4_k_cu_f3b5f309_163124cuda3std3__45__cpo3endE)
_ZN40_INTERNAL_8825a67a_4_k_cu_f3b5f309_163124cuda3std3__45__cpo3endE:
	.zero		1
	.type		_ZN40_INTERNAL_8825a67a_4_k_cu_f3b5f309_163124cuda3std3__419piecewise_constructE,@object
	.size		_ZN40_INTERNAL_8825a67a_4_k_cu_f3b5f309_163124cuda3std3__419piecewise_constructE,(_ZN40_INTERNAL_8825a67a_4_k_cu_f3b5f309_163124cuda3std3__45__cpo4cendE - _ZN40_INTERNAL_8825a67a_4_k_cu_f3b5f309_163124cuda3std3__419piecewise_constructE)
_ZN40_INTERNAL_8825a67a_4_k_cu_f3b5f309_163124cuda3std3__419piecewise_constructE:
	.zero		1
	.type		_ZN40_INTERNAL_8825a67a_4_k_cu_f3b5f309_163124cuda3std3__45__cpo4cendE,@object
	.size		_ZN40_INTERNAL_8825a67a_4_k_cu_f3b5f309_163124cuda3std3__45__cpo4cendE,(_ZN40_INTERNAL_8825a67a_4_k_cu_f3b5f309_163124cuda3std6ranges3__45__cpo4swapE - _ZN40_INTERNAL_8825a67a_4_k_cu_f3b5f309_163124cuda3std3__45__cpo4cendE)
_ZN40_INTERNAL_8825a67a_4_k_cu_f3b5f309_163124cuda3std3__45__cpo4cendE:
	.zero		1
	.type		_ZN40_INTERNAL_8825a67a_4_k_cu_f3b5f309_163124cuda3std6ranges3__45__cpo4swapE,@object
	.size		_ZN40_INTERNAL_8825a67a_4_k_cu_f3b5f309_163124cuda3std6ranges3__45__cpo4swapE,(.L_8 - _ZN40_INTERNAL_8825a67a_4_k_cu_f3b5f309_163124cuda3std6ranges3__45__cpo4swapE)
_ZN40_INTERNAL_8825a67a_4_k_cu_f3b5f309_163124cuda3std6ranges3__45__cpo4swapE:
	.zero		1
.L_8:


//--------------------- .nv.constant0._ZN7cutlass13device_kernelINS_4gemm6kernel13GemmUniversalIN4cute5tupleIJiiiiEEENS1_10collective13CollectiveMmaINS1_34MainloopSm90TmaGmmaWarpSpecializedILi3ENS5_IJNS4_1CILi2EEENSA_ILi1EEESC_EEENS1_32KernelTmaWarpSpecializedPingpongEEENS5_IJNSA_ILi64EEENSA_ILi176EEENSA_ILi256EEEEEEaNS5_IJlSC_lEEEaSK_NS4_8TiledMMAINS4_8MMA_AtomIJNS4_4SM904GMMA26MMA_64x16x32_S32S8S8_SS_TNEEEENS4_6LayoutINS5_IJSC_SC_SC_EEENS5_IJNSA_ILi0EEEST_ST_EEEEENS5_IJNS4_10UnderscoreESW_SW_EEEEENS4_13SM90_TMA_LOADENS4_14ComposedLayoutINS4_7SwizzleILi3ELi4ELi3EEENS4_18smem_ptr_flag_bitsILi8EEENSR_INS5_IJNSA_ILi8EEENSA_ILi128EEEEEENS5_IJS16_SC_EEEEEEEvNS4_8identityENS4_23SM90_TMA_LOAD_MULTICASTES1A_vS1B_EENS_8epilogue10collective6detail29Sm90TmaWarpSpecializedAdapterINS1F_15DefaultEpilogueIaSK_SK_NS1E_6thread17LinearCombinationIaLi1EiiLNS1J_9ScaleType4KindE0ELNS_15FloatRoundStyleE2EaEENS1_15EpilogueDefaultEEEEEvvEEEEvNT_6ParamsE --------------------------
	.section	.nv.constant0._ZN7cutlass13device_kernelINS_4gemm6kernel13GemmUniversalIN4cute5tupleIJiiiiEEENS1_10collective13CollectiveMmaINS1_34MainloopSm90TmaGmmaWarpSpecializedILi3ENS5_IJNS4_1CILi2EEENSA_ILi1EEESC_EEENS1_32KernelTmaWarpSpecializedPingpongEEENS5_IJNSA_ILi64EEENSA_ILi176EEENSA_ILi256EEEEEEaNS5_IJlSC_lEEEaSK_NS4_8TiledMMAINS4_8MMA_AtomIJNS4_4SM904GMMA26MMA_64x16x32_S32S8S8_SS_TNEEEENS4_6LayoutINS5_IJSC_SC_SC_EEENS5_IJNSA_ILi0EEEST_ST_EEEEENS5_IJNS4_10UnderscoreESW_SW_EEEEENS4_13SM90_TMA_LOADENS4_14ComposedLayoutINS4_7SwizzleILi3ELi4ELi3EEENS4_18smem_ptr_flag_bitsILi8EEENSR_INS5_IJNSA_ILi8EEENSA_ILi128EEEEEENS5_IJS16_SC_EEEEEEEvNS4_8identityENS4_23SM90_TMA_LOAD_MULTICASTES1A_vS1B_EENS_8epilogue10collective6detail29Sm90TmaWarpSpecializedAdapterINS1F_15DefaultEpilogueIaSK_SK_NS1E_6thread17LinearCombinationIaLi1EiiLNS1J_9ScaleType4KindE0ELNS_15FloatRoundStyleE2EaEENS1_15EpilogueDefaultEEEEEvvEEEEvNT_6ParamsE,"a",@progbits
	.sectionflags	@""
	.align	4
.nv.constant0._ZN7cutlass13device_kernelINS_4gemm6kernel13GemmUniversalIN4cute5tupleIJiiiiEEENS1_10collective13CollectiveMmaINS1_34MainloopSm90TmaGmmaWarpSpecializedILi3ENS5_IJNS4_1CILi2EEENSA_ILi1EEESC_EEENS1_32KernelTmaWarpSpecializedPingpongEEENS5_IJNSA_ILi64EEENSA_ILi176EEENSA_ILi256EEEEEEaNS5_IJlSC_lEEEaSK_NS4_8TiledMMAINS4_8MMA_AtomIJNS4_4SM904GMMA26MMA_64x16x32_S32S8S8_SS_TNEEEENS4_6LayoutINS5_IJSC_SC_SC_EEENS5_IJNSA_ILi0EEEST_ST_EEEEENS5_IJNS4_10UnderscoreESW_SW_EEEEENS4_13SM90_TMA_LOADENS4_14ComposedLayoutINS4_7SwizzleILi3ELi4ELi3EEENS4_18smem_ptr_flag_bitsILi8EEENSR_INS5_IJNSA_ILi8EEENSA_ILi128EEEEEENS5_IJS16_SC_EEEEEEEvNS4_8identityENS4_23SM90_TMA_LOAD_MULTICASTES1A_vS1B_EENS_8epilogue10collective6detail29Sm90TmaWarpSpecializedAdapterINS1F_15DefaultEpilogueIaSK_SK_NS1E_6thread17LinearCombinationIaLi1EiiLNS1J_9ScaleType4KindE0ELNS_15FloatRoundStyleE2EaEENS1_15EpilogueDefaultEEEEEvvEEEEvNT_6ParamsE:
	.zero		1664


//--------------------- SYMBOLS --------------------------

	.type		.nv.reservedSmem.offset0,@object
	.size		.nv.reservedSmem.offset0,0x4
	.type		__assertfail,@function
